	.headerflags	@"EF_CUDA_TEXMODE_UNIFIED EF_CUDA_64BIT_ADDRESS EF_CUDA_SM89 EF_CUDA_VIRTUAL_SM(EF_CUDA_SM89)"
	.elftype	@"ET_EXEC"


//--------------------- .nv.info                  --------------------------
	.section	.nv.info,"",@"SHT_CUDA_INFO"
	.align	4


	//----- nvinfo : EIATTR_REGCOUNT
	.align		4
        /*0000*/ 	.byte	0x04, 0x2f
        /*0002*/ 	.short	(.L_1 - .L_0)
	.align		4
.L_0:
        /*0004*/ 	.word	index@(triton__0d1d2d3d4d5de)
        /*0008*/ 	.word	0x00000038


	//----- nvinfo : EIATTR_MAX_STACK_SIZE
	.align		4
.L_1:
        /*000c*/ 	.byte	0x04, 0x23
        /*000e*/ 	.short	(.L_3 - .L_2)
	.align		4
.L_2:
        /*0010*/ 	.word	index@(triton__0d1d2d3d4d5de)
        /*0014*/ 	.word	0x00000000


	//----- nvinfo : EIATTR_MIN_STACK_SIZE
	.align		4
.L_3:
        /*0018*/ 	.byte	0x04, 0x12
        /*001a*/ 	.short	(.L_5 - .L_4)
	.align		4
.L_4:
        /*001c*/ 	.word	index@(triton__0d1d2d3d4d5de)
        /*0020*/ 	.word	0x00000000


	//----- nvinfo : EIATTR_FRAME_SIZE
	.align		4
.L_5:
        /*0024*/ 	.byte	0x04, 0x11
        /*0026*/ 	.short	(.L_7 - .L_6)
	.align		4
.L_6:
        /*0028*/ 	.word	index@(triton__0d1d2d3d4d5de)
        /*002c*/ 	.word	0x00000000
.L_7:


//--------------------- .nv.info.triton__0d1d2d3d4d5de --------------------------
	.section	.nv.info.triton__0d1d2d3d4d5de,"",@"SHT_CUDA_INFO"
	.align	4


	//----- nvinfo : EIATTR_CUDA_API_VERSION
	.align		4
        /*0000*/ 	.byte	0x04, 0x37
        /*0002*/ 	.short	(.L_9 - .L_8)
.L_8:
        /*0004*/ 	.word	0x0000007b


	//----- nvinfo : EIATTR_PARAM_CBANK
	.align		4
.L_9:
        /*0008*/ 	.byte	0x04, 0x0a
        /*000a*/ 	.short	(.L_11 - .L_10)
	.align		4
.L_10:
        /*000c*/ 	.word	index@(.nv.constant0.triton__0d1d2d3d4d5de)
        /*0010*/ 	.short	0x0160
        /*0012*/ 	.short	0x002c


	//----- nvinfo : EIATTR_CBANK_PARAM_SIZE
	.align		4
.L_11:
        /*0014*/ 	.byte	0x03, 0x19
        /*0016*/ 	.short	0x002c


	//----- nvinfo : EIATTR_KPARAM_INFO
	.align		4
        /*0018*/ 	.byte	0x04, 0x17
        /*001a*/ 	.short	(.L_13 - .L_12)
.L_12:
        /*001c*/ 	.word	0x00000000
        /*0020*/ 	.short	0x0005
        /*0022*/ 	.short	0x0028
        /*0024*/ 	.byte	0x00, 0xf0, 0x11, 0x00


	//----- nvinfo : EIATTR_KPARAM_INFO
	.align		4
.L_13:
        /*0028*/ 	.byte	0x04, 0x17
        /*002a*/ 	.short	(.L_15 - .L_14)
.L_14:
        /*002c*/ 	.word	0x00000000
        /*0030*/ 	.short	0x0004
        /*0032*/ 	.short	0x0020
        /*0034*/ 	.byte	0x00, 0xf0, 0x21, 0x00


	//----- nvinfo : EIATTR_KPARAM_INFO
	.align		4
.L_15:
        /*0038*/ 	.byte	0x04, 0x17
        /*003a*/ 	.short	(.L_17 - .L_16)
.L_16:
        /*003c*/ 	.word	0x00000000
        /*0040*/ 	.short	0x0003
        /*0042*/ 	.short	0x0018
        /*0044*/ 	.byte	0x00, 0xf0, 0x21, 0x00


	//----- nvinfo : EIATTR_KPARAM_INFO
	.align		4
.L_17:
        /*0048*/ 	.byte	0x04, 0x17
        /*004a*/ 	.short	(.L_19 - .L_18)
.L_18:
        /*004c*/ 	.word	0x00000000
        /*0050*/ 	.short	0x0002
        /*0052*/ 	.short	0x0010
        /*0054*/ 	.byte	0x00, 0xf0, 0x21, 0x00


	//----- nvinfo : EIATTR_KPARAM_INFO
	.align		4
.L_19:
        /*0058*/ 	.byte	0x04, 0x17
        /*005a*/ 	.short	(.L_21 - .L_20)
.L_20:
        /*005c*/ 	.word	0x00000000
        /*0060*/ 	.short	0x0001
        /*0062*/ 	.short	0x0008
        /*0064*/ 	.byte	0x00, 0xf0, 0x21, 0x00


	//----- nvinfo : EIATTR_KPARAM_INFO
	.align		4
.L_21:
        /*0068*/ 	.byte	0x04, 0x17
        /*006a*/ 	.short	(.L_23 - .L_22)
.L_22:
        /*006c*/ 	.word	0x00000000
        /*0070*/ 	.short	0x0000
        /*0072*/ 	.short	0x0000
        /*0074*/ 	.byte	0x00, 0xf0, 0x21, 0x00


	//----- nvinfo : EIATTR_MAXREG_COUNT
	.align		4
.L_23:
        /*0078*/ 	.byte	0x03, 0x1b
        /*007a*/ 	.short	0x00ff


	//----- nvinfo : EIATTR_EXIT_INSTR_OFFSETS
	.align		4
        /*007c*/ 	.byte	0x04, 0x1c
        /*007e*/ 	.short	(.L_25 - .L_24)


	//   ....[0]....
.L_24:
        /*0080*/ 	.word	0x00001d80


	//----- nvinfo : EIATTR_MAX_THREADS
	.align		4
.L_25:
        /*0084*/ 	.byte	0x04, 0x05
        /*0086*/ 	.short	(.L_27 - .L_26)
.L_26:
        /*0088*/ 	.word	0x00000080
        /*008c*/ 	.word	0x00000001
        /*0090*/ 	.word	0x00000001
.L_27:


//--------------------- .nv.rel.action            --------------------------
	.section	.nv.rel.action,"",@"SHT_CUDA_RELOCINFO"
	.align	8
	.sectionentsize	8
        /*0000*/ 	.byte	0x73, 0x00, 0x00, 0x00, 0x00, 0x00, 0x00, 0x00, 0x00, 0x00, 0x00, 0x11, 0x25, 0x00, 0x05, 0x36


//--------------------- .nv.constant0.triton__0d1d2d3d4d5de --------------------------
	.section	.nv.constant0.triton__0d1d2d3d4d5de,"a",@progbits
	.align	4
.nv.constant0.triton__0d1d2d3d4d5de:
	.zero		396


//--------------------- .text.triton__0d1d2d3d4d5de --------------------------
	.section	.text.triton__0d1d2d3d4d5de,"ax",@progbits
	.sectioninfo	@"SHI_REGISTERS=56"
	.align	128
        .global         triton__0d1d2d3d4d5de
        .type           triton__0d1d2d3d4d5de,@function
        .size           triton__0d1d2d3d4d5de,(.L_x_1 - triton__0d1d2d3d4d5de)
        .other          triton__0d1d2d3d4d5de,@"STO_CUDA_ENTRY STV_DEFAULT"
triton__0d1d2d3d4d5de:
.text.triton__0d1d2d3d4d5de:
[----:B------:R-:W-:-:S02]  /*0000*/  IMAD.MOV.U32 R1, RZ, RZ, c[0x0][0x28] ;  /* 0x00000a00ff017624 */ /* 0x000fc400078e00ff */
[----:B------:R-:W0:Y:S01]  /*0010*/  S2R R0, SR_TID.X ;  /* 0x0000000000007919 */ /* 0x000e220000002100 */
[----:B------:R-:W-:Y:S01]  /*0020*/  PRMT R28, RZ, 0x7610, R28 ;  /* 0x00007610ff1c7816 */ /* 0x000fe2000000001c */
[----:B------:R-:W-:Y:S01]  /*0030*/  ULDC.64 UR4, c[0x0][0x118] ;  /* 0x0000460000047ab9 */ /* 0x000fe20000000a00 */
[----:B------:R-:W-:Y:S01]  /*0040*/  PRMT R21, RZ, 0x7610, R21 ;  /* 0x00007610ff157816 */ /* 0x000fe20000000015 */
[----:B------:R-:W1:Y:S01]  /*0050*/  S2R R3, SR_CTAID.X ;  /* 0x0000000000037919 */ /* 0x000e620000002500 */
[----:B------:R-:W-:Y:S02]  /*0060*/  PRMT R27, RZ, 0x7610, R27 ;  /* 0x00007610ff1b7816 */ /* 0x000fe4000000001b */
[----:B------:R-:W-:Y:S01]  /*0070*/  PRMT R26, RZ, 0x7610, R26 ;  /* 0x00007610ff1a7816 */ /* 0x000fe2000000001a */
[----:B0-----:R-:W-:Y:S01]  /*0080*/  IMAD.SHL.U32 R0, R0, 0x8, RZ ;  /* 0x0000000800007824 */ /* 0x001fe200078e00ff */
[----:B-1----:R-:W-:-:S04]  /*0090*/  SHF.R.S32.HI R33, RZ, 0x15, R3 ;  /* 0x00000015ff217819 */ /* 0x002fc80000011403 */
[----:B------:R-:W-:Y:S02]  /*00a0*/  LOP3.LUT R0, R0, 0x3f8, RZ, 0xc0, !PT ;  /* 0x000003f800007812 */ /* 0x000fe400078ec0ff */
[----:B------:R-:W-:-:S03]  /*00b0*/  SGXT R33, R33, 0x1 ;  /* 0x000000012121781a */ /* 0x000fc60000000200 */
[----:B------:R-:W-:-:S05]  /*00c0*/  IMAD R8, R3, 0x400, R0 ;  /* 0x0000040003087824 */ /* 0x000fca00078e0200 */
[----:B------:R-:W-:Y:S02]  /*00d0*/  SHF.R.S32.HI R7, RZ, 0x1f, R8 ;  /* 0x0000001fff077819 */ /* 0x000fe40000011408 */
[-C--:B------:R-:W-:Y:S02]  /*00e0*/  LEA.HI R2, R33, R8.reuse, RZ, 0x8 ;  /* 0x0000000821027211 */ /* 0x080fe400078f40ff */
[----:B------:R-:W-:Y:S02]  /*00f0*/  LEA.HI R7, R7, R8, RZ, 0x13 ;  /* 0x0000000807077211 */ /* 0x000fe400078f98ff */
[--C-:B------:R-:W-:Y:S02]  /*0100*/  SHF.R.S32.HI R0, RZ, 0x8, R2.reuse ;  /* 0x00000008ff007819 */ /* 0x100fe40000011402 */
[----:B------:R-:W-:Y:S02]  /*0110*/  SHF.R.S32.HI R4, RZ, 0x13, R7 ;  /* 0x00000013ff047819 */ /* 0x000fe40000011407 */
[----:B------:R-:W-:-:S02]  /*0120*/  SHF.R.S32.HI R3, RZ, 0x1f, R2 ;  /* 0x0000001fff037819 */ /* 0x000fc40000011402 */
[----:B------:R-:W-:Y:S02]  /*0130*/  LOP3.LUT R5, R4, 0xffff, RZ, 0xc0, !PT ;  /* 0x0000ffff04057812 */ /* 0x000fe400078ec0ff */
[----:B------:R-:W-:Y:S02]  /*0140*/  LEA.HI R3, R3, R0, RZ, 0xb ;  /* 0x0000000003037211 */ /* 0x000fe400078f58ff */
[----:B------:R-:W-:Y:S02]  /*0150*/  LEA.HI R5, R5, R4, RZ, 0x11 ;  /* 0x0000000405057211 */ /* 0x000fe400078f88ff */
[----:B------:R-:W-:Y:S02]  /*0160*/  LOP3.LUT R3, R3, 0xff800, RZ, 0xc0, !PT ;  /* 0x000ff80003037812 */ /* 0x000fe400078ec0ff */
[----:B------:R-:W-:Y:S02]  /*0170*/  LOP3.LUT R5, R5, 0xfffe, RZ, 0xc0, !PT ;  /* 0x0000fffe05057812 */ /* 0x000fe400078ec0ff */
[----:B------:R-:W-:Y:S01]  /*0180*/  IADD3 R14, R8, 0x1, RZ ;  /* 0x00000001080e7810 */ /* 0x000fe20007ffe0ff */
[----:B------:R-:W-:Y:S01]  /*0190*/  IMAD.IADD R3, R0, 0x1, -R3 ;  /* 0x0000000100037824 */ /* 0x000fe200078e0a03 */
[----:B------:R-:W-:Y:S01]  /*01a0*/  LOP3.LUT R29, R2, 0xffffff00, RZ, 0xc0, !PT ;  /* 0xffffff00021d7812 */ /* 0x000fe200078ec0ff */
[----:B------:R-:W-:Y:S01]  /*01b0*/  IMAD.MOV R9, RZ, RZ, -R5 ;  /* 0x000000ffff097224 */ /* 0x000fe200078e0a05 */
[----:B------:R-:W-:-:S02]  /*01c0*/  LEA.HI R5, R33, R8, RZ, 0x14 ;  /* 0x0000000821057211 */ /* 0x000fc400078fa0ff */
[----:B------:R-:W-:Y:S01]  /*01d0*/  LEA.HI R0, R33, R14, RZ, 0x8 ;  /* 0x0000000e21007211 */ /* 0x000fe200078f40ff */
[----:B------:R-:W-:Y:S01]  /*01e0*/  IMAD.IADD R29, R8, 0x1, -R29 ;  /* 0x00000001081d7824 */ /* 0x000fe200078e0a1d */
[----:B------:R-:W-:Y:S02]  /*01f0*/  PRMT R9, R9, 0x7710, RZ ;  /* 0x0000771009097816 */ /* 0x000fe400000000ff */
[----:B------:R-:W-:-:S03]  /*0200*/  SHF.R.S32.HI R6, RZ, 0x14, R5 ;  /* 0x00000014ff067819 */ /* 0x000fc60000011405 */
[----:B------:R-:W-:Y:S02]  /*0210*/  IMAD.IADD R4, R4, 0x1, R9 ;  /* 0x0000000104047824 */ /* 0x000fe400078e0209 */
[----:B------:R-:W-:Y:S01]  /*0220*/  IMAD R6, R3, 0x4, R6 ;  /* 0x0000000403067824 */ /* 0x000fe200078e0206 */
[----:B------:R-:W-:Y:S02]  /*0230*/  LOP3.LUT R3, R0, 0xffffff00, RZ, 0xc0, !PT ;  /* 0xffffff0000037812 */ /* 0x000fe400078ec0ff */
[----:B------:R-:W-:Y:S01]  /*0240*/  PRMT R31, R4, 0x9910, RZ ;  /* 0x00009910041f7816 */ /* 0x000fe200000000ff */
[----:B------:R-:W-:Y:S02]  /*0250*/  IMAD.SHL.U32 R24, R6, 0x400, RZ ;  /* 0x0000040006187824 */ /* 0x000fe400078e00ff */
[----:B------:R-:W-:Y:S02]  /*0260*/  IMAD.IADD R40, R14, 0x1, -R3 ;  /* 0x000000010e287824 */ /* 0x000fe400078e0a03 */
[----:B------:R-:W-:Y:S01]  /*0270*/  IMAD.SHL.U32 R31, R31, 0x100, RZ ;  /* 0x000001001f1f7824 */ /* 0x000fe200078e00ff */
[----:B------:R-:W-:-:S02]  /*0280*/  SHF.R.S32.HI R48, RZ, 0x1f, R24 ;  /* 0x0000001fff307819 */ /* 0x000fc40000011418 */
[CC--:B------:R-:W-:Y:S02]  /*0290*/  IADD3 R16, P0, R29.reuse, R24.reuse, RZ ;  /* 0x000000181d107210 */ /* 0x0c0fe40007f1e0ff */
[C---:B------:R-:W-:Y:S02]  /*02a0*/  IADD3 R2, P1, R40.reuse, R24, RZ ;  /* 0x0000001828027210 */ /* 0x040fe40007f3e0ff */
[----:B------:R-:W-:Y:S02]  /*02b0*/  LEA.HI.X.SX32 R11, R29, R48, 0x1, P0 ;  /* 0x000000301d0b7211 */ /* 0x000fe400000f0eff */
[----:B------:R-:W-:Y:S02]  /*02c0*/  SHF.R.S32.HI R10, RZ, 0x1f, R31 ;  /* 0x0000001fff0a7819 */ /* 0x000fe4000001141f */
[----:B------:R-:W-:Y:S02]  /*02d0*/  IADD3 R5, P0, R31, R16, RZ ;  /* 0x000000101f057210 */ /* 0x000fe40007f1e0ff */
[----:B------:R-:W-:-:S02]  /*02e0*/  LEA.HI.X.SX32 R9, R40, R48, 0x1, P1 ;  /* 0x0000003028097211 */ /* 0x000fc400008f0eff */
[----:B------:R-:W-:Y:S01]  /*02f0*/  IADD3 R0, P1, R31, R2, RZ ;  /* 0x000000021f007210 */ /* 0x000fe20007f3e0ff */
[----:B------:R-:W-:Y:S01]  /*0300*/  IMAD.X R6, R10, 0x1, R11, P0 ;  /* 0x000000010a067824 */ /* 0x000fe200000e060b */
[----:B------:R-:W-:Y:S02]  /*0310*/  LEA R18, P0, R5, c[0x0][0x160], 0x1 ;  /* 0x0000580005127a11 */ /* 0x000fe400078008ff */
[----:B------:R-:W-:Y:S01]  /*0320*/  LEA R4, P2, R0, c[0x0][0x160], 0x1 ;  /* 0x0000580000047a11 */ /* 0x000fe200078408ff */
[----:B------:R-:W-:Y:S01]  /*0330*/  IMAD.X R3, R10, 0x1, R9, P1 ;  /* 0x000000010a037824 */ /* 0x000fe200008e0609 */
[----:B------:R-:W-:Y:S02]  /*0340*/  ISETP.GE.AND P1, PT, R29, 0x80, PT ;  /* 0x000000801d00780c */ /* 0x000fe40003f26270 */
[----:B------:R-:W-:Y:S02]  /*0350*/  LEA.HI.X R19, R5, c[0x0][0x164], R6, 0x1, P0 ;  /* 0x0000590005137a11 */ /* 0x000fe400000f0c06 */
[----:B------:R-:W-:-:S02]  /*0360*/  LEA.HI.X R5, R0, c[0x0][0x164], R3, 0x1, P2 ;  /* 0x0000590000057a11 */ /* 0x000fc400010f0c03 */
[----:B------:R-:W-:Y:S02]  /*0370*/  ISETP.GT.AND P2, PT, R29, 0x7f, PT ;  /* 0x0000007f1d00780c */ /* 0x000fe40003f44270 */
[----:B------:R-:W-:Y:S02]  /*0380*/  LEA R12, P3, R16, c[0x0][0x160], 0x1 ;  /* 0x00005800100c7a11 */ /* 0x000fe400078608ff */
[----:B------:R-:W-:Y:S02]  /*0390*/  ISETP.GE.AND P0, PT, R40, 0x80, PT ;  /* 0x000000802800780c */ /* 0x000fe40003f06270 */
[----:B------:R-:W-:Y:S01]  /*03a0*/  LEA.HI.X R13, R16, c[0x0][0x164], R11, 0x1, P3 ;  /* 0x00005900100d7a11 */ /* 0x000fe200018f0c0b */
[----:B------:R0:W2:Y:S01]  /*03b0*/  @!P1 LDG.E.U16 R21, [R18.64+0x100] ;  /* 0x0001000412159981 */ /* 0x0000a2000c1e1500 */
[----:B------:R-:W-:Y:S02]  /*03c0*/  ISETP.GT.AND P6, PT, R40, 0x7f, PT ;  /* 0x0000007f2800780c */ /* 0x000fe40003fc4270 */
[----:B------:R-:W-:Y:S01]  /*03d0*/  PRMT R6, RZ, 0x7610, R6 ;  /* 0x00007610ff067816 */ /* 0x000fe20000000006 */
[----:B------:R-:W3:Y:S04]  /*03e0*/  @!P1 LDG.E.U16 R28, [R12.64+0x500] ;  /* 0x000500040c1c9981 */ /* 0x000ee8000c1e1500 */
[----:B------:R0:W4:Y:S01]  /*03f0*/  @P2 LDG.E.U16 R27, [R18.64+-0x100] ;  /* 0xffff0004121b2981 */ /* 0x000122000c1e1500 */
[----:B------:R-:W-:-:S03]  /*0400*/  PRMT R3, RZ, 0x7610, R3 ;  /* 0x00007610ff037816 */ /* 0x000fc60000000003 */
[----:B------:R-:W5:Y:S04]  /*0410*/  @P2 LDG.E.U16 R26, [R12.64+0x300] ;  /* 0x000300040c1a2981 */ /* 0x000f68000c1e1500 */
[----:B------:R1:W5:Y:S01]  /*0420*/  @!P0 LDG.E.U16 R6, [R4.64+0x100] ;  /* 0x0001000404068981 */ /* 0x000362000c1e1500 */
[----:B------:R-:W-:-:S03]  /*0430*/  LEA R16, P3, R2, c[0x0][0x160], 0x1 ;  /* 0x0000580002107a11 */ /* 0x000fc600078608ff */
[----:B------:R1:W5:Y:S01]  /*0440*/  @P6 LDG.E.U16 R3, [R4.64+-0x100] ;  /* 0xffff000404036981 */ /* 0x000362000c1e1500 */
[----:B------:R-:W-:Y:S02]  /*0450*/  PRMT R15, RZ, 0x7610, R15 ;  /* 0x00007610ff0f7816 */ /* 0x000fe4000000000f */
[----:B------:R-:W-:Y:S02]  /*0460*/  PRMT R11, RZ, 0x7610, R11 ;  /* 0x00007610ff0b7816 */ /* 0x000fe4000000000b */
[----:B------:R-:W-:-:S05]  /*0470*/  LEA.HI.X R17, R2, c[0x0][0x164], R9, 0x1, P3 ;  /* 0x0000590002117a11 */ /* 0x000fca00018f0c09 */
[----:B------:R0:W5:Y:S04]  /*0480*/  @!P0 LDG.E.U16 R15, [R16.64+0x500] ;  /* 0x00050004100f8981 */ /* 0x000168000c1e1500 */
[----:B------:R0:W5:Y:S01]  /*0490*/  @P6 LDG.E.U16 R11, [R16.64+0x300] ;  /* 0x00030004100b6981 */ /* 0x000162000c1e1500 */
[----:B------:R-:W-:-:S04]  /*04a0*/  IADD3 R30, R8, 0x2, RZ ;  /* 0x00000002081e7810 */ /* 0x000fc80007ffe0ff */
[----:B------:R-:W-:-:S04]  /*04b0*/  LEA.HI R0, R33, R30, RZ, 0x8 ;  /* 0x0000001e21007211 */ /* 0x000fc800078f40ff */
[----:B------:R-:W-:Y:S01]  /*04c0*/  LOP3.LUT R25, R0, 0xffffff00, RZ, 0xc0, !PT ;  /* 0xffffff0000197812 */ /* 0x000fe200078ec0ff */
[----:B0-----:R0:W5:Y:S04]  /*04d0*/  LDG.E.U16 R16, [R16.64+0x400] ;  /* 0x0004000410107981 */ /* 0x001168000c1e1500 */
[----:B------:R-:W-:-:S05]  /*04e0*/  IMAD.IADD R25, R30, 0x1, -R25 ;  /* 0x000000011e197824 */ /* 0x000fca00078e0a19 */
[----:B------:R-:W-:-:S04]  /*04f0*/  IADD3 R2, P3, R25, R24, RZ ;  /* 0x0000001819027210 */ /* 0x000fc80007f7e0ff */
[----:B------:R-:W-:Y:S02]  /*0500*/  LEA.HI.X.SX32 R9, R25, R48, 0x1, P3 ;  /* 0x0000003019097211 */ /* 0x000fe400018f0eff */
[----:B------:R-:W-:-:S05]  /*0510*/  IADD3 R0, P5, R31, R2, RZ ;  /* 0x000000021f007210 */ /* 0x000fca0007fbe0ff */
[----:B-1----:R-:W-:Y:S01]  /*0520*/  IMAD.X R5, R10, 0x1, R9, P5 ;  /* 0x000000010a057824 */ /* 0x002fe200028e0609 */
[C---:B------:R-:W-:Y:S02]  /*0530*/  LEA R4, P5, R0.reuse, c[0x0][0x160], 0x1 ;  /* 0x0000580000047a11 */ /* 0x040fe400078a08ff */
[C---:B------:R-:W-:Y:S02]  /*0540*/  ISETP.GE.AND P4, PT, R25.reuse, 0x80, PT ;  /* 0x000000801900780c */ /* 0x040fe40003f86270 */
[----:B------:R-:W-:Y:S02]  /*0550*/  LEA.HI.X R5, R0, c[0x0][0x164], R5, 0x1, P5 ;  /* 0x0000590000057a11 */ /* 0x000fe400028f0c05 */
[----:B------:R-:W-:Y:S02]  /*0560*/  ISETP.GT.AND P5, PT, R25, 0x7f, PT ;  /* 0x0000007f1900780c */ /* 0x000fe40003fa4270 */
[----:B------:R-:W-:Y:S02]  /*0570*/  LEA R22, P3, R2, c[0x0][0x160], 0x1 ;  /* 0x0000580002167a11 */ /* 0x000fe400078608ff */
[----:B------:R-:W-:-:S02]  /*0580*/  PRMT R34, RZ, 0x7610, R34 ;  /* 0x00007610ff227816 */ /* 0x000fc40000000022 */
[----:B------:R-:W-:Y:S02]  /*0590*/  LEA.HI.X R23, R2, c[0x0][0x164], R9, 0x1, P3 ;  /* 0x0000590002177a11 */ /* 0x000fe400018f0c09 */
[----:B------:R-:W-:Y:S02]  /*05a0*/  PRMT R45, RZ, 0x7610, R45 ;  /* 0x00007610ff2d7816 */ /* 0x000fe4000000002d */
[----:B------:R-:W-:Y:S01]  /*05b0*/  PRMT R2, RZ, 0x7610, R2 ;  /* 0x00007610ff027816 */ /* 0x000fe20000000002 */
[----:B------:R-:W5:Y:S01]  /*05c0*/  @!P4 LDG.E.U16 R34, [R22.64+0x500] ;  /* 0x000500041622c981 */ /* 0x000f62000c1e1500 */
[----:B------:R-:W-:-:S03]  /*05d0*/  PRMT R9, RZ, 0x7610, R9 ;  /* 0x00007610ff097816 */ /* 0x000fc60000000009 */
[----:B------:R1:W5:Y:S04]  /*05e0*/  @!P4 LDG.E.U16 R45, [R4.64+0x100] ;  /* 0x00010004042dc981 */ /* 0x000368000c1e1500 */
[----:B------:R1:W5:Y:S04]  /*05f0*/  @P5 LDG.E.U16 R2, [R4.64+-0x100] ;  /* 0xffff000404025981 */ /* 0x000368000c1e1500 */
[----:B------:R-:W5:Y:S01]  /*0600*/  @P5 LDG.E.U16 R9, [R22.64+0x300] ;  /* 0x0003000416095981 */ /* 0x000f62000c1e1500 */
[----:B------:R-:W-:-:S04]  /*0610*/  IADD3 R0, R8, 0x3, RZ ;  /* 0x0000000308007810 */ /* 0x000fc80007ffe0ff */
[----:B------:R-:W-:-:S04]  /*0620*/  LEA.HI R18, R33, R0, RZ, 0x8 ;  /* 0x0000000021127211 */ /* 0x000fc800078f40ff */
[----:B------:R-:W-:-:S05]  /*0630*/  LOP3.LUT R19, R18, 0xffffff00, RZ, 0xc0, !PT ;  /* 0xffffff0012137812 */ /* 0x000fca00078ec0ff */
[----:B------:R-:W-:-:S05]  /*0640*/  IMAD.IADD R36, R0, 0x1, -R19 ;  /* 0x0000000100247824 */ /* 0x000fca00078e0a13 */
[----:B------:R-:W-:-:S04]  /*0650*/  IADD3 R32, P3, R36, R24, RZ ;  /* 0x0000001824207210 */ /* 0x000fc80007f7e0ff */
[----:B------:R-:W-:Y:S02]  /*0660*/  LEA.HI.X.SX32 R35, R36, R48, 0x1, P3 ;  /* 0x0000003024237211 */ /* 0x000fe400018f0eff */
[----:B------:R-:W-:-:S05]  /*0670*/  IADD3 R19, P3, R31, R32, RZ ;  /* 0x000000201f137210 */ /* 0x000fca0007f7e0ff */
[----:B------:R-:W-:Y:S01]  /*0680*/  IMAD.X R20, R10, 0x1, R35, P3 ;  /* 0x000000010a147824 */ /* 0x000fe200018e0623 */
[----:B------:R-:W-:-:S04]  /*0690*/  LEA R18, P3, R19, c[0x0][0x160], 0x1 ;  /* 0x0000580013127a11 */ /* 0x000fc800078608ff */
[----:B------:R-:W-:Y:S02]  /*06a0*/  LEA.HI.X R19, R19, c[0x0][0x164], R20, 0x1, P3 ;  /* 0x0000590013137a11 */ /* 0x000fe400018f0c14 */
[----:B------:R-:W-:Y:S02]  /*06b0*/  LEA R20, P3, R32, c[0x0][0x160], 0x1 ;  /* 0x0000580020147a11 */ /* 0x000fe400078608ff */
[----:B------:R-:W-:-:S04]  /*06c0*/  IADD3 R42, R8, 0x4, RZ ;  /* 0x00000004082a7810 */ /* 0x000fc80007ffe0ff */
[----:B-1----:R-:W-:Y:S02]  /*06d0*/  LEA.HI R4, R33, R42, RZ, 0x8 ;  /* 0x0000002a21047211 */ /* 0x002fe400078f40ff */
[----:B------:R-:W-:Y:S02]  /*06e0*/  PRMT R44, RZ, 0x7610, R44 ;  /* 0x00007610ff2c7816 */ /* 0x000fe4000000002c */
[----:B------:R-:W-:Y:S02]  /*06f0*/  PRMT R41, RZ, 0x7610, R41 ;  /* 0x00007610ff297816 */ /* 0x000fe40000000029 */
[----:B------:R-:W-:Y:S02]  /*0700*/  PRMT R39, RZ, 0x7610, R39 ;  /* 0x00007610ff277816 */ /* 0x000fe40000000027 */
[----:B------:R-:W-:Y:S02]  /*0710*/  PRMT R38, RZ, 0x7610, R38 ;  /* 0x00007610ff267816 */ /* 0x000fe40000000026 */
[----:B--2---:R-:W-:-:S02]  /*0720*/  SEL R37, R21, RZ, !P1 ;  /* 0x000000ff15257207 */ /* 0x004fc40004800000 */
[----:B---3--:R-:W-:Y:S02]  /*0730*/  SEL R28, R28, RZ, !P1 ;  /* 0x000000ff1c1c7207 */ /* 0x008fe40004800000 */
[----:B------:R-:W-:Y:S02]  /*0740*/  LEA.HI.X R21, R32, c[0x0][0x164], R35, 0x1, P3 ;  /* 0x0000590020157a11 */ /* 0x000fe400018f0c23 */
[----:B----4-:R-:W-:Y:S01]  /*0750*/  SEL R5, R27, RZ, P2 ;  /* 0x000000ff1b057207 */ /* 0x010fe20001000000 */
[----:B------:R-:W-:Y:S01]  /*0760*/  IMAD.U32 R37, R37, 0x10000, RZ ;  /* 0x0001000025257824 */ /* 0x000fe200078e00ff */
[----:B-----5:R-:W-:Y:S01]  /*0770*/  SEL R32, R26, RZ, P2 ;  /* 0x000000ff1a207207 */ /* 0x020fe20001000000 */
[----:B------:R-:W-:Y:S02]  /*0780*/  IMAD.U32 R26, R28, 0x10000, RZ ;  /* 0x000100001c1a7824 */ /* 0x000fe400078e00ff */
[----:B------:R-:W-:Y:S01]  /*0790*/  IMAD.U32 R5, R5, 0x10000, RZ ;  /* 0x0001000005057824 */ /* 0x000fe200078e00ff */
[----:B------:R-:W-:Y:S01]  /*07a0*/  SEL R28, R6, RZ, !P0 ;  /* 0x000000ff061c7207 */ /* 0x000fe20004000000 */
[----:B------:R-:W-:Y:S01]  /*07b0*/  FADD R6, RZ, -R26 ;  /* 0x8000001aff067221 */ /* 0x000fe20000000000 */
[----:B------:R-:W-:-:S02]  /*07c0*/  FADD R37, RZ, -R37 ;  /* 0x80000025ff257221 */ /* 0x000fc40000000000 */
[----:B------:R-:W-:Y:S01]  /*07d0*/  @P1 FSEL R37, R5, RZ, P2 ;  /* 0x000000ff05251208 */ /* 0x000fe20001000000 */
[----:B------:R-:W-:Y:S01]  /*07e0*/  IMAD.U32 R26, R28, 0x10000, RZ ;  /* 0x000100001c1a7824 */ /* 0x000fe200078e00ff */
[----:B------:R-:W-:Y:S02]  /*07f0*/  SEL R28, R3, RZ, P6 ;  /* 0x000000ff031c7207 */ /* 0x000fe40003000000 */
[----:B------:R-:W-:Y:S01]  /*0800*/  LOP3.LUT R5, R4, 0xffffff00, RZ, 0xc0, !PT ;  /* 0xffffff0004057812 */ /* 0x000fe200078ec0ff */
[----:B------:R-:W-:Y:S02]  /*0810*/  IMAD.U32 R27, R32, 0x10000, RZ ;  /* 0x00010000201b7824 */ /* 0x000fe400078e00ff */
[----:B------:R-:W-:Y:S02]  /*0820*/  IMAD.U32 R4, R28, 0x10000, RZ ;  /* 0x000100001c047824 */ /* 0x000fe400078e00ff */
[----:B------:R-:W-:Y:S01]  /*0830*/  IMAD.IADD R28, R42, 0x1, -R5 ;  /* 0x000000012a1c7824 */ /* 0x000fe200078e0a05 */
[----:B------:R-:W-:Y:S01]  /*0840*/  FADD R3, RZ, -R26 ;  /* 0x8000001aff037221 */ /* 0x000fe20000000000 */
[----:B------:R-:W-:-:S02]  /*0850*/  @P1 FSEL R6, R27, RZ, P2 ;  /* 0x000000ff1b061208 */ /* 0x000fc40001000000 */
[----:B------:R-:W-:Y:S02]  /*0860*/  @P0 FSEL R3, R4, RZ, P6 ;  /* 0x000000ff04030208 */ /* 0x000fe40003000000 */
[C---:B------:R-:W-:Y:S02]  /*0870*/  ISETP.GE.AND P1, PT, R36.reuse, 0x80, PT ;  /* 0x000000802400780c */ /* 0x040fe40003f26270 */
[----:B------:R-:W-:Y:S02]  /*0880*/  SEL R15, R15, RZ, !P0 ;  /* 0x000000ff0f0f7207 */ /* 0x000fe40004000000 */
[----:B------:R-:W-:Y:S02]  /*0890*/  ISETP.GT.AND P2, PT, R36, 0x7f, PT ;  /* 0x0000007f2400780c */ /* 0x000fe40003f44270 */
[C---:B------:R-:W-:Y:S02]  /*08a0*/  IADD3 R32, P3, R28.reuse, R24, RZ ;  /* 0x000000181c207210 */ /* 0x040fe40007f7e0ff */
[----:B------:R-:W-:Y:S01]  /*08b0*/  SEL R4, R11, RZ, P6 ;  /* 0x000000ff0b047207 */ /* 0x000fe20003000000 */
[----:B------:R-:W-:Y:S01]  /*08c0*/  IMAD.U32 R53, R15, 0x10000, RZ ;  /* 0x000100000f357824 */ /* 0x000fe200078e00ff */
[----:B------:R-:W-:-:S02]  /*08d0*/  LEA.HI.X.SX32 R27, R28, R48, 0x1, P3 ;  /* 0x000000301c1b7211 */ /* 0x000fc400018f0eff */
[----:B------:R-:W-:Y:S01]  /*08e0*/  IADD3 R5, P3, R31, R32, RZ ;  /* 0x000000201f057210 */ /* 0x000fe20007f7e0ff */
[----:B------:R-:W-:Y:S01]  /*08f0*/  IMAD.U32 R4, R4, 0x10000, RZ ;  /* 0x0001000004047824 */ /* 0x000fe200078e00ff */
[----:B------:R-:W-:Y:S01]  /*0900*/  FADD R53, RZ, -R53 ;  /* 0x80000035ff357221 */ /* 0x000fe20000000000 */
[----:B------:R-:W-:Y:S01]  /*0910*/  PRMT R11, RZ, 0x7610, R11 ;  /* 0x00007610ff0b7816 */ /* 0x000fe2000000000b */
[----:B------:R1:W2:Y:S01]  /*0920*/  @!P1 LDG.E.U16 R44, [R18.64+0x100] ;  /* 0x00010004122c9981 */ /* 0x0002a2000c1e1500 */
[----:B------:R-:W-:Y:S01]  /*0930*/  IMAD.X R26, R10, 0x1, R27, P3 ;  /* 0x000000010a1a7824 */ /* 0x000fe200018e061b */
[----:B------:R-:W-:Y:S02]  /*0940*/  @P0 FSEL R53, R4, RZ, P6 ;  /* 0x000000ff04350208 */ /* 0x000fe40003000000 */
[C---:B------:R-:W-:Y:S01]  /*0950*/  ISETP.GE.AND P0, PT, R28.reuse, 0x80, PT ;  /* 0x000000801c00780c */ /* 0x040fe20003f06270 */
[----:B------:R1:W3:Y:S01]  /*0960*/  @P2 LDG.E.U16 R41, [R18.64+-0x100] ;  /* 0xffff000412292981 */ /* 0x0002e2000c1e1500 */
[----:B------:R-:W-:-:S02]  /*0970*/  ISETP.GT.AND P3, PT, R28, 0x7f, PT ;  /* 0x0000007f1c00780c */ /* 0x000fc40003f64270 */
[----:B------:R-:W-:Y:S01]  /*0980*/  LEA R4, P6, R5, c[0x0][0x160], 0x1 ;  /* 0x0000580005047a11 */ /* 0x000fe200078c08ff */
[----:B------:R-:W4:Y:S01]  /*0990*/  @!P1 LDG.E.U16 R11, [R20.64+0x500] ;  /* 0x00050004140b9981 */ /* 0x000f22000c1e1500 */
[----:B------:R-:W-:-:S03]  /*09a0*/  PRMT R15, RZ, 0x7610, R15 ;  /* 0x00007610ff0f7816 */ /* 0x000fc6000000000f */
[----:B------:R-:W5:Y:S01]  /*09b0*/  @P2 LDG.E.U16 R38, [R20.64+0x300] ;  /* 0x0003000414262981 */ /* 0x000f62000c1e1500 */
[----:B-1----:R-:W-:Y:S02]  /*09c0*/  LEA.HI R18, R33, R14, RZ, 0x13 ;  /* 0x0000000e21127211 */ /* 0x002fe400078f98ff */
[----:B------:R-:W-:Y:S02]  /*09d0*/  LEA.HI.X R5, R5, c[0x0][0x164], R26, 0x1, P6 ;  /* 0x0000590005057a11 */ /* 0x000fe400030f0c1a */
[----:B------:R-:W-:Y:S02]  /*09e0*/  LOP3.LUT R49, R18, 0xfff80000, RZ, 0xc0, !PT ;  /* 0xfff8000012317812 */ /* 0x000fe400078ec0ff */
[----:B------:R-:W-:Y:S01]  /*09f0*/  LEA R26, P6, R32, c[0x0][0x160], 0x1 ;  /* 0x00005800201a7a11 */ /* 0x000fe200078c08ff */
[----:B------:R1:W3:Y:S01]  /*0a00*/  @!P0 LDG.E.U16 R15, [R4.64+0x100] ;  /* 0x00010004040f8981 */ /* 0x0002e2000c1e1500 */
[----:B------:R-:W-:Y:S01]  /*0a10*/  LEA.HI R19, R33, R30, RZ, 0x13 ;  /* 0x0000001e21137211 */ /* 0x000fe200078f98ff */
[----:B------:R-:W-:Y:S01]  /*0a20*/  IMAD.IADD R49, R14, 0x1, -R49 ;  /* 0x000000010e317824 */ /* 0x000fe200078e0a31 */
[----:B------:R-:W-:Y:S01]  /*0a30*/  PRMT R14, RZ, 0x7610, R14 ;  /* 0x00007610ff0e7816 */ /* 0x000fe2000000000e */
[----:B------:R1:W5:Y:S01]  /*0a40*/  @P3 LDG.E.U16 R39, [R4.64+-0x100] ;  /* 0xffff000404273981 */ /* 0x000362000c1e1500 */
[----:B------:R-:W-:-:S02]  /*0a50*/  LEA.HI.X R27, R32, c[0x0][0x164], R27, 0x1, P6 ;  /* 0x00005900201b7a11 */ /* 0x000fc400030f0c1b */
[----:B------:R-:W-:Y:S02]  /*0a60*/  LOP3.LUT R19, R19, 0xfff80000, RZ, 0xc0, !PT ;  /* 0xfff8000013137812 */ /* 0x000fe400078ec0ff */
[C---:B------:R-:W-:Y:S01]  /*0a70*/  LEA.HI R18, R33.reuse, R0, RZ, 0x13 ;  /* 0x0000000021127211 */ /* 0x040fe200078f98ff */
[----:B------:R-:W5:Y:S01]  /*0a80*/  @!P0 LDG.E.U16 R14, [R26.64+0x500] ;  /* 0x000500041a0e8981 */ /* 0x000f62000c1e1500 */
[----:B-1----:R-:W-:Y:S01]  /*0a90*/  PRMT R5, RZ, 0x7610, R5 ;  /* 0x00007610ff057816 */ /* 0x002fe20000000005 */
[----:B------:R-:W-:Y:S01]  /*0aa0*/  IMAD.IADD R30, R30, 0x1, -R19 ;  /* 0x000000011e1e7824 */ /* 0x000fe200078e0a13 */
[----:B------:R-:W-:Y:S02]  /*0ab0*/  LOP3.LUT R19, R18, 0xfff80000, RZ, 0xc0, !PT ;  /* 0xfff8000012137812 */ /* 0x000fe400078ec0ff */
[----:B------:R-:W-:Y:S02]  /*0ac0*/  IADD3 R4, R8, 0x5, RZ ;  /* 0x0000000508047810 */ /* 0x000fe40007ffe0ff */
[----:B------:R-:W0:Y:S01]  /*0ad0*/  @P3 LDG.E.U16 R5, [R26.64+0x300] ;  /* 0x000300041a053981 */ /* 0x000e22000c1e1500 */
[C---:B------:R-:W-:Y:S01]  /*0ae0*/  LEA.HI R32, R33.reuse, R42, RZ, 0x13 ;  /* 0x0000002a21207211 */ /* 0x040fe200078f98ff */
[----:B------:R-:W-:Y:S01]  /*0af0*/  IMAD.IADD R0, R0, 0x1, -R19 ;  /* 0x0000000100007824 */ /* 0x000fe200078e0a13 */
[----:B------:R-:W-:-:S02]  /*0b00*/  LEA.HI R18, R33, R4, RZ, 0x8 ;  /* 0x0000000421127211 */ /* 0x000fc400078f40ff */
[----:B------:R-:W-:Y:S02]  /*0b10*/  LEA.HI R19, R33, R4, RZ, 0x13 ;  /* 0x0000000421137211 */ /* 0x000fe400078f98ff */
[----:B------:R-:W-:Y:S02]  /*0b20*/  LOP3.LUT R35, R32, 0xfff80000, RZ, 0xc0, !PT ;  /* 0xfff8000020237812 */ /* 0x000fe400078ec0ff */
[----:B------:R-:W-:Y:S02]  /*0b30*/  LOP3.LUT R47, R18, 0xffffff00, RZ, 0xc0, !PT ;  /* 0xffffff00122f7812 */ /* 0x000fe400078ec0ff */
[----:B------:R-:W-:Y:S02]  /*0b40*/  LOP3.LUT R19, R19, 0xfff80000, RZ, 0xc0, !PT ;  /* 0xfff8000013137812 */ /* 0x000fe400078ec0ff */
[----:B------:R-:W-:Y:S01]  /*0b50*/  IADD3 R32, R8, 0x6, RZ ;  /* 0x0000000608207810 */ /* 0x000fe20007ffe0ff */
[----:B------:R-:W-:Y:S02]  /*0b60*/  IMAD.IADD R42, R42, 0x1, -R35 ;  /* 0x000000012a2a7824 */ /* 0x000fe400078e0a23 */
[C---:B------:R-:W-:Y:S01]  /*0b70*/  IMAD.IADD R47, R4.reuse, 0x1, -R47 ;  /* 0x00000001042f7824 */ /* 0x040fe200078e0a2f */
[CC--:B------:R-:W-:Y:S01]  /*0b80*/  LEA.HI R18, R33.reuse, R32.reuse, RZ, 0x13 ;  /* 0x0000002021127211 */ /* 0x0c0fe200078f98ff */
[----:B------:R-:W-:Y:S01]  /*0b90*/  IMAD.IADD R35, R4, 0x1, -R19 ;  /* 0x0000000104237824 */ /* 0x000fe200078e0a13 */
[----:B------:R-:W-:-:S02]  /*0ba0*/  LEA.HI R4, R33, R32, RZ, 0x8 ;  /* 0x0000002021047211 */ /* 0x000fc400078f40ff */
[----:B------:R-:W-:Y:S02]  /*0bb0*/  LOP3.LUT R19, R18, 0xfff80000, RZ, 0xc0, !PT ;  /* 0xfff8000012137812 */ /* 0x000fe400078ec0ff */
[----:B------:R-:W-:Y:S02]  /*0bc0*/  LOP3.LUT R43, R4, 0xffffff00, RZ, 0xc0, !PT ;  /* 0xffffff00042b7812 */ /* 0x000fe400078ec0ff */
[----:B------:R-:W-:Y:S02]  /*0bd0*/  IADD3 R18, R8, 0x7, RZ ;  /* 0x0000000708127810 */ /* 0x000fe40007ffe0ff */
[----:B------:R-:W-:Y:S02]  /*0be0*/  SEL R51, R34, RZ, !P4 ;  /* 0x000000ff22337207 */ /* 0x000fe40006000000 */
[----:B------:R-:W-:Y:S02]  /*0bf0*/  SEL R45, R45, RZ, !P4 ;  /* 0x000000ff2d2d7207 */ /* 0x000fe40006000000 */
[----:B------:R-:W-:-:S02]  /*0c00*/  SEL R2, R2, RZ, P5 ;  /* 0x000000ff02027207 */ /* 0x000fc40002800000 */
[----:B------:R-:W-:Y:S01]  /*0c10*/  SEL R9, R9, RZ, P5 ;  /* 0x000000ff09097207 */ /* 0x000fe20002800000 */
[C---:B------:R-:W-:Y:S01]  /*0c20*/  IMAD.IADD R43, R32.reuse, 0x1, -R43 ;  /* 0x00000001202b7824 */ /* 0x040fe200078e0a2b */
[CC--:B------:R-:W-:Y:S01]  /*0c30*/  LEA.HI R4, R33.reuse, R18.reuse, RZ, 0x8 ;  /* 0x0000001221047211 */ /* 0x0c0fe200078f40ff */
[----:B------:R-:W-:Y:S01]  /*0c40*/  IMAD.IADD R32, R32, 0x1, -R19 ;  /* 0x0000000120207824 */ /* 0x000fe200078e0a13 */
[----:B------:R-:W-:Y:S01]  /*0c50*/  LEA.HI R19, R33, R18, RZ, 0x13 ;  /* 0x0000001221137211 */ /* 0x000fe200078f98ff */
[----:B------:R-:W-:Y:S01]  /*0c60*/  IMAD.U32 R51, R51, 0x10000, RZ ;  /* 0x0001000033337824 */ /* 0x000fe200078e00ff */
[----:B------:R-:W-:Y:S01]  /*0c70*/  LOP3.LUT R33, R4, 0xffffff00, RZ, 0xc0, !PT ;  /* 0xffffff0004217812 */ /* 0x000fe200078ec0ff */
[----:B------:R-:W-:Y:S01]  /*0c80*/  IMAD.U32 R50, R45, 0x10000, RZ ;  /* 0x000100002d327824 */ /* 0x000fe200078e00ff */
[----:B------:R1:W5:Y:S01]  /*0c90*/  LDG.E.U16 R34, [R12.64+0x400] ;  /* 0x000400040c227981 */ /* 0x000362000c1e1500 */
[----:B------:R-:W-:Y:S02]  /*0ca0*/  IMAD.U32 R2, R2, 0x10000, RZ ;  /* 0x0001000002027824 */ /* 0x000fe400078e00ff */
[----:B------:R-:W-:Y:S01]  /*0cb0*/  IMAD.U32 R9, R9, 0x10000, RZ ;  /* 0x0001000009097824 */ /* 0x000fe200078e00ff */
[----:B------:R-:W-:Y:S01]  /*0cc0*/  IADD3 R4, P6, R47, R24, RZ ;  /* 0x000000182f047210 */ /* 0x000fe20007fde0ff */
[----:B------:R-:W-:Y:S01]  /*0cd0*/  FADD R51, RZ, -R51 ;  /* 0x80000033ff337221 */ /* 0x000fe20000000000 */
[----:B------:R-:W-:Y:S01]  /*0ce0*/  FADD R50, RZ, -R50 ;  /* 0x80000032ff327221 */ /* 0x000fe20000000000 */
[----:B------:R-:W-:-:S02]  /*0cf0*/  @P4 FSEL R50, R2, RZ, P5 ;  /* 0x000000ff02324208 */ /* 0x000fc40002800000 */
[----:B------:R-:W-:Y:S02]  /*0d00*/  @P4 FSEL R51, R9, RZ, P5 ;  /* 0x000000ff09334208 */ /* 0x000fe40002800000 */
[----:B------:R-:W-:Y:S02]  /*0d10*/  LEA.HI.X.SX32 R9, R47, R48, 0x1, P6 ;  /* 0x000000302f097211 */ /* 0x000fe400030f0eff */
[----:B------:R-:W-:-:S05]  /*0d20*/  IADD3 R2, P4, R31, R4, RZ ;  /* 0x000000041f027210 */ /* 0x000fca0007f9e0ff */
[----:B-1----:R-:W-:Y:S01]  /*0d30*/  IMAD.X R13, R10, 0x1, R9, P4 ;  /* 0x000000010a0d7824 */ /* 0x002fe200020e0609 */
[C---:B------:R-:W-:Y:S02]  /*0d40*/  LEA R12, P4, R2.reuse, c[0x0][0x160], 0x1 ;  /* 0x00005800020c7a11 */ /* 0x040fe400078808ff */
[C---:B------:R-:W-:Y:S02]  /*0d50*/  ISETP.GE.AND P5, PT, R47.reuse, 0x80, PT ;  /* 0x000000802f00780c */ /* 0x040fe40003fa6270 */
[----:B------:R-:W-:Y:S02]  /*0d60*/  LEA.HI.X R13, R2, c[0x0][0x164], R13, 0x1, P4 ;  /* 0x00005900020d7a11 */ /* 0x000fe400020f0c0d */
[----:B------:R-:W-:Y:S02]  /*0d70*/  ISETP.GT.AND P4, PT, R47, 0x7f, PT ;  /* 0x0000007f2f00780c */ /* 0x000fe40003f84270 */
[----:B------:R-:W-:Y:S01]  /*0d80*/  LOP3.LUT R19, R19, 0xfff80000, RZ, 0xc0, !PT ;  /* 0xfff8000013137812 */ /* 0x000fe200078ec0ff */
[----:B------:R-:W-:Y:S01]  /*0d90*/  IMAD.IADD R33, R18, 0x1, -R33 ;  /* 0x0000000112217824 */ /* 0x000fe200078e0a21 */
[----:B------:R-:W-:-:S03]  /*0da0*/  PRMT R2, RZ, 0x7610, R2 ;  /* 0x00007610ff027816 */ /* 0x000fc60000000002 */
[--C-:B------:R-:W-:Y:S01]  /*0db0*/  IMAD.IADD R18, R18, 0x1, -R19.reuse ;  /* 0x0000000112127824 */ /* 0x100fe200078e0a13 */
[----:B------:R-:W-:Y:S02]  /*0dc0*/  PRMT R19, RZ, 0x7610, R19 ;  /* 0x00007610ff137816 */ /* 0x000fe40000000013 */
[----:B------:R1:W5:Y:S04]  /*0dd0*/  @!P5 LDG.E.U16 R2, [R12.64+0x100] ;  /* 0x000100040c02d981 */ /* 0x000368000c1e1500 */
[----:B------:R1:W5:Y:S01]  /*0de0*/  @P4 LDG.E.U16 R19, [R12.64+-0x100] ;  /* 0xffff00040c134981 */ /* 0x000362000c1e1500 */
[-C--:B------:R-:W-:Y:S02]  /*0df0*/  IADD3 R52, P6, R43, R24.reuse, RZ ;  /* 0x000000182b347210 */ /* 0x080fe40007fde0ff */
[----:B------:R-:W-:-:S02]  /*0e00*/  IADD3 R29, R31, R24, R29 ;  /* 0x000000181f1d7210 */ /* 0x000fc40007ffe01d */
[----:B------:R-:W-:Y:S02]  /*0e10*/  IADD3 R25, R31, R24, R25 ;  /* 0x000000181f197210 */ /* 0x000fe40007ffe019 */
[----:B--2---:R-:W-:Y:S02]  /*0e20*/  SEL R44, R44, RZ, !P1 ;  /* 0x000000ff2c2c7207 */ /* 0x004fe40004800000 */
[----:B----4-:R-:W-:-:S05]  /*0e30*/  SEL R11, R11, RZ, !P1 ;  /* 0x000000ff0b0b7207 */ /* 0x010fca0004800000 */
[----:B------:R-:W-:Y:S02]  /*0e40*/  IMAD.U32 R46, R11, 0x10000, RZ ;  /* 0x000100000b2e7824 */ /* 0x000fe400078e00ff */
[----:B------:R-:W-:Y:S01]  /*0e50*/  IMAD.U32 R45, R44, 0x10000, RZ ;  /* 0x000100002c2d7824 */ /* 0x000fe200078e00ff */
[----:B---3--:R-:W-:Y:S02]  /*0e60*/  SEL R15, R15, RZ, !P0 ;  /* 0x000000ff0f0f7207 */ /* 0x008fe40004000000 */
[----:B-----5:R-:W-:-:S03]  /*0e70*/  SEL R11, R39, RZ, P3 ;  /* 0x000000ff270b7207 */ /* 0x020fc60001800000 */
[----:B------:R-:W-:Y:S01]  /*0e80*/  IMAD.U32 R44, R15, 0x10000, RZ ;  /* 0x000100000f2c7824 */ /* 0x000fe200078e00ff */
[----:B------:R-:W-:Y:S01]  /*0e90*/  SEL R38, R38, RZ, P2 ;  /* 0x000000ff26267207 */ /* 0x000fe20001000000 */
[----:B------:R-:W-:Y:S01]  /*0ea0*/  IMAD.U32 R11, R11, 0x10000, RZ ;  /* 0x000100000b0b7824 */ /* 0x000fe200078e00ff */
[----:B------:R-:W-:Y:S02]  /*0eb0*/  SEL R14, R14, RZ, !P0 ;  /* 0x000000ff0e0e7207 */ /* 0x000fe40004000000 */
[----:B------:R-:W-:Y:S01]  /*0ec0*/  SEL R41, R41, RZ, P2 ;  /* 0x000000ff29297207 */ /* 0x000fe20001000000 */
[----:B------:R-:W-:Y:S01]  /*0ed0*/  FADD R44, RZ, -R44 ;  /* 0x8000002cff2c7221 */ /* 0x000fe20000000000 */
[----:B------:R-:W-:Y:S01]  /*0ee0*/  @P0 FSEL R44, R11, RZ, P3 ;  /* 0x000000ff0b2c0208 */ /* 0x000fe20001800000 */
[----:B-1----:R-:W-:Y:S01]  /*0ef0*/  IMAD.U32 R12, R38, 0x10000, RZ ;  /* 0x00010000260c7824 */ /* 0x002fe200078e00ff */
[----:B------:R-:W-:Y:S01]  /*0f00*/  LEA.HI.X.SX32 R15, R43, R48, 0x1, P6 ;  /* 0x000000302b0f7211 */ /* 0x000fe200030f0eff */
[----:B------:R-:W-:Y:S01]  /*0f10*/  IMAD.U32 R14, R14, 0x10000, RZ ;  /* 0x000100000e0e7824 */ /* 0x000fe200078e00ff */
[----:B------:R-:W-:Y:S01]  /*0f20*/  IADD3 R11, P6, R31, R52, RZ ;  /* 0x000000341f0b7210 */ /* 0x000fe20007fde0ff */
[----:B------:R-:W-:Y:S01]  /*0f30*/  IMAD.U32 R41, R41, 0x10000, RZ ;  /* 0x0001000029297824 */ /* 0x000fe200078e00ff */
[----:B0-----:R-:W-:Y:S01]  /*0f40*/  SEL R17, R5, RZ, P3 ;  /* 0x000000ff05117207 */ /* 0x001fe20001800000 */
[----:B------:R-:W-:Y:S01]  /*0f50*/  FADD R46, RZ, -R46 ;  /* 0x8000002eff2e7221 */ /* 0x000fe20000000000 */
[----:B------:R-:W-:Y:S01]  /*0f60*/  FADD R5, RZ, -R14 ;  /* 0x8000000eff057221 */ /* 0x000fe20000000000 */
[----:B------:R-:W-:Y:S01]  /*0f70*/  FADD R45, RZ, -R45 ;  /* 0x8000002dff2d7221 */ /* 0x000fe20000000000 */
[----:B------:R-:W-:Y:S01]  /*0f80*/  @P1 FSEL R46, R12, RZ, P2 ;  /* 0x000000ff0c2e1208 */ /* 0x000fe20001000000 */
[----:B------:R-:W-:Y:S01]  /*0f90*/  IMAD.X R38, R10, 0x1, R15, P6 ;  /* 0x000000010a267824 */ /* 0x000fe200030e060f */
[----:B------:R-:W-:Y:S01]  /*0fa0*/  @P1 FSEL R45, R41, RZ, P2 ;  /* 0x000000ff292d1208 */ /* 0x000fe20001000000 */
[----:B------:R-:W-:Y:S01]  /*0fb0*/  IMAD.U32 R14, R17, 0x10000, RZ ;  /* 0x00010000110e7824 */ /* 0x000fe200078e00ff */
[----:B------:R-:W-:-:S02]  /*0fc0*/  LEA R12, P6, R11, c[0x0][0x160], 0x1 ;  /* 0x000058000b0c7a11 */ /* 0x000fc400078c08ff */
[C---:B------:R-:W-:Y:S02]  /*0fd0*/  ISETP.GE.AND P2, PT, R43.reuse, 0x80, PT ;  /* 0x000000802b00780c */ /* 0x040fe40003f46270 */
[----:B------:R-:W-:Y:S02]  /*0fe0*/  ISETP.GT.AND P1, PT, R43, 0x7f, PT ;  /* 0x0000007f2b00780c */ /* 0x000fe40003f24270 */
[----:B------:R-:W-:Y:S02]  /*0ff0*/  LEA.HI.X R13, R11, c[0x0][0x164], R38, 0x1, P6 ;  /* 0x000059000b0d7a11 */ /* 0x000fe400030f0c26 */
[----:B------:R-:W-:Y:S02]  /*1000*/  @P0 FSEL R5, R14, RZ, P3 ;  /* 0x000000ff0e050208 */ /* 0x000fe40001800000 */
[----:B------:R-:W-:Y:S02]  /*1010*/  LEA R38, P0, R4, c[0x0][0x160], 0x1 ;  /* 0x0000580004267a11 */ /* 0x000fe400078008ff */
[----:B------:R-:W-:-:S02]  /*1020*/  PRMT R41, RZ, 0x7610, R41 ;  /* 0x00007610ff297816 */ /* 0x000fc40000000029 */
[----:B------:R-:W-:Y:S02]  /*1030*/  PRMT R11, RZ, 0x7610, R11 ;  /* 0x00007610ff0b7816 */ /* 0x000fe4000000000b */
[----:B------:R-:W-:Y:S02]  /*1040*/  LEA.HI.X R39, R4, c[0x0][0x164], R9, 0x1, P0 ;  /* 0x0000590004277a11 */ /* 0x000fe400000f0c09 */
[C---:B------:R-:W-:Y:S01]  /*1050*/  LEA R14, P0, R52.reuse, c[0x0][0x160], 0x1 ;  /* 0x00005800340e7a11 */ /* 0x040fe200078008ff */
[----:B------:R0:W2:Y:S01]  /*1060*/  @!P2 LDG.E.U16 R41, [R12.64+0x100] ;  /* 0x000100040c29a981 */ /* 0x0000a2000c1e1500 */
[C---:B------:R-:W-:Y:S02]  /*1070*/  IADD3 R4, P6, R33.reuse, R24, RZ ;  /* 0x0000001821047210 */ /* 0x040fe40007fde0ff */
[----:B------:R-:W-:Y:S01]  /*1080*/  LEA.HI.X R15, R52, c[0x0][0x164], R15, 0x1, P0 ;  /* 0x00005900340f7a11 */ /* 0x000fe200000f0c0f */
[----:B------:R0:W3:Y:S01]  /*1090*/  @P1 LDG.E.U16 R11, [R12.64+-0x100] ;  /* 0xffff00040c0b1981 */ /* 0x0000e2000c1e1500 */
[----:B------:R-:W-:-:S02]  /*10a0*/  ISETP.GE.AND P3, PT, R33, 0x80, PT ;  /* 0x000000802100780c */ /* 0x000fc40003f66270 */
[C---:B------:R-:W-:Y:S02]  /*10b0*/  ISETP.GT.AND P0, PT, R33.reuse, 0x7f, PT ;  /* 0x0000007f2100780c */ /* 0x040fe40003f04270 */
[----:B------:R-:W-:Y:S02]  /*10c0*/  LEA.HI.X.SX32 R9, R33, R48, 0x1, P6 ;  /* 0x0000003021097211 */ /* 0x000fe400030f0eff */
[CC--:B------:R-:W-:Y:S02]  /*10d0*/  IADD3 R17, R31.reuse, R24.reuse, R36 ;  /* 0x000000181f117210 */ /* 0x0c0fe40007ffe024 */
[CC--:B------:R-:W-:Y:S02]  /*10e0*/  IADD3 R36, R31.reuse, R24.reuse, R47 ;  /* 0x000000181f247210 */ /* 0x0c0fe40007ffe02f */
[CC--:B0-----:R-:W-:Y:S01]  /*10f0*/  IADD3 R12, R31.reuse, R24.reuse, R28 ;  /* 0x000000181f0c7210 */ /* 0x0c1fe20007ffe01c */
[----:B------:R0:W4:Y:S01]  /*1100*/  LDG.E.U16 R47, [R20.64+0x400] ;  /* 0x00040004142f7981 */ /* 0x000122000c1e1500 */
[----:B------:R-:W-:-:S02]  /*1110*/  IADD3 R13, R31, R24, R40 ;  /* 0x000000181f0d7210 */ /* 0x000fc40007ffe028 */
[CC--:B------:R-:W-:Y:S01]  /*1120*/  IADD3 R28, R31.reuse, R24.reuse, R43 ;  /* 0x000000181f1c7210 */ /* 0x0c0fe20007ffe02b */
[----:B------:R1:W5:Y:S01]  /*1130*/  LDG.E.U16 R40, [R26.64+0x400] ;  /* 0x000400041a287981 */ /* 0x000362000c1e1500 */
[C---:B------:R-:W-:Y:S02]  /*1140*/  IADD3 R33, R31.reuse, R24, R33 ;  /* 0x000000181f217210 */ /* 0x040fe40007ffe021 */
[----:B------:R-:W-:Y:S01]  /*1150*/  IADD3 R31, P6, R31, R4, RZ ;  /* 0x000000041f1f7210 */ /* 0x000fe20007fde0ff */
[----:B------:R1:W2:Y:S01]  /*1160*/  LDG.E.U16 R43, [R22.64+0x400] ;  /* 0x00040004162b7981 */ /* 0x0002a2000c1e1500 */
[----:B------:R-:W-:-:S03]  /*1170*/  PRMT R48, RZ, 0x7610, R48 ;  /* 0x00007610ff307816 */ /* 0x000fc60000000030 */
[----:B------:R-:W-:Y:S01]  /*1180*/  IMAD.X R10, R10, 0x1, R9, P6 ;  /* 0x000000010a0a7824 */ /* 0x000fe200030e0609 */
[----:B0-----:R-:W-:Y:S01]  /*1190*/  PRMT R21, RZ, 0x7610, R21 ;  /* 0x00007610ff157816 */ /* 0x001fe20000000015 */
[----:B------:R0:W2:Y:S01]  /*11a0*/  LDG.E.U16 R24, [R38.64+0x400] ;  /* 0x0004000426187981 */ /* 0x0000a2000c1e1500 */
[----:B-1----:R-:W-:-:S03]  /*11b0*/  LEA R22, P6, R31, c[0x0][0x160], 0x1 ;  /* 0x000058001f167a11 */ /* 0x002fc600078c08ff */
[----:B------:R0:W2:Y:S01]  /*11c0*/  @!P5 LDG.E.U16 R48, [R38.64+0x500] ;  /* 0x000500042630d981 */ /* 0x0000a2000c1e1500 */
[--C-:B------:R-:W-:Y:S02]  /*11d0*/  LEA.HI.X R23, R31, c[0x0][0x164], R10.reuse, 0x1, P6 ;  /* 0x000059001f177a11 */ /* 0x100fe400030f0c0a */
[----:B------:R-:W-:-:S03]  /*11e0*/  PRMT R10, RZ, 0x7610, R10 ;  /* 0x00007610ff0a7816 */ /* 0x000fc6000000000a */
[----:B------:R1:W4:Y:S04]  /*11f0*/  @!P3 LDG.E.U16 R21, [R22.64+0x100] ;  /* 0x000100041615b981 */ /* 0x000328000c1e1500 */
[----:B------:R1:W4:Y:S01]  /*1200*/  @P0 LDG.E.U16 R10, [R22.64+-0x100] ;  /* 0xffff0004160a0981 */ /* 0x000322000c1e1500 */
[----:B------:R-:W-:Y:S02]  /*1210*/  PRMT R31, RZ, 0x7610, R31 ;  /* 0x00007610ff1f7816 */ /* 0x000fe4000000001f */
[----:B------:R-:W-:Y:S02]  /*1220*/  SEL R20, R2, RZ, !P5 ;  /* 0x000000ff02147207 */ /* 0x000fe40006800000 */
[----:B------:R-:W-:Y:S02]  /*1230*/  LEA R26, P6, R4, c[0x0][0x160], 0x1 ;  /* 0x00005800041a7a11 */ /* 0x000fe400078c08ff */
[----:B------:R0:W4:Y:S01]  /*1240*/  @!P2 LDG.E.U16 R31, [R14.64+0x500] ;  /* 0x000500040e1fa981 */ /* 0x000122000c1e1500 */
[----:B-1----:R-:W-:-:S06]  /*1250*/  PRMT R22, RZ, 0x7610, R22 ;  /* 0x00007610ff167816 */ /* 0x002fcc0000000016 */
[----:B------:R0:W5:Y:S01]  /*1260*/  @P4 LDG.E.U16 R22, [R38.64+0x300] ;  /* 0x0003000426164981 */ /* 0x000162000c1e1500 */
[----:B------:R-:W-:Y:S02]  /*1270*/  SEL R52, R19, RZ, P4 ;  /* 0x000000ff13347207 */ /* 0x000fe40002000000 */
[----:B0-----:R-:W-:Y:S01]  /*1280*/  PRMT R39, RZ, 0x7610, R39 ;  /* 0x00007610ff277816 */ /* 0x001fe20000000027 */
[----:B------:R-:W-:-:S05]  /*1290*/  IMAD.MOV.U32 R23, RZ, RZ, 0x2 ;  /* 0x00000002ff177424 */ /* 0x000fca00078e00ff */
[----:B------:R0:W5:Y:S01]  /*12a0*/  @P1 LDG.E.U16 R39, [R14.64+0x300] ;  /* 0x000300040e271981 */ /* 0x000162000c1e1500 */
[----:B------:R-:W-:Y:S01]  /*12b0*/  IMAD.U32 R19, R20, 0x10000, RZ ;  /* 0x0001000014137824 */ /* 0x000fe200078e00ff */
[----:B------:R-:W-:Y:S01]  /*12c0*/  LEA.HI.X R27, R4, c[0x0][0x164], R9, 0x1, P6 ;  /* 0x00005900041b7a11 */ /* 0x000fe200030f0c09 */
[----:B------:R-:W-:Y:S01]  /*12d0*/  IMAD.U32 R52, R52, 0x10000, RZ ;  /* 0x0001000034347824 */ /* 0x000fe200078e00ff */
[----:B------:R0:W5:Y:S01]  /*12e0*/  LDG.E.U16 R9, [R14.64+0x400] ;  /* 0x000400040e097981 */ /* 0x000162000c1e1500 */
[----:B------:R-:W-:Y:S01]  /*12f0*/  FADD R38, RZ, -R19 ;  /* 0x80000013ff267221 */ /* 0x000fe20000000000 */
[----:B------:R-:W-:Y:S01]  /*1300*/  IMAD.MOV.U32 R19, RZ, RZ, 0x2 ;  /* 0x00000002ff137424 */ /* 0x000fe200078e00ff */
[----:B------:R-:W-:Y:S01]  /*1310*/  PRMT R4, RZ, 0x7610, R4 ;  /* 0x00007610ff047816 */ /* 0x000fe20000000004 */
[----:B------:R1:W5:Y:S01]  /*1320*/  LDG.E.U16 R20, [R26.64+0x400] ;  /* 0x000400041a147981 */ /* 0x000362000c1e1500 */
[----:B------:R-:W-:Y:S01]  /*1330*/  PRMT R2, RZ, 0x7610, R2 ;  /* 0x00007610ff027816 */ /* 0x000fe20000000002 */
[----:B0-----:R-:W-:Y:S01]  /*1340*/  IMAD.WIDE R14, R49, R23, c[0x0][0x168] ;  /* 0x00005a00310e7625 */ /* 0x001fe200078e0217 */
[----:B------:R-:W-:-:S02]  /*1350*/  @P5 FSEL R38, R52, RZ, P4 ;  /* 0x000000ff34265208 */ /* 0x000fc40002000000 */
[----:B------:R1:W5:Y:S04]  /*1360*/  @!P3 LDG.E.U16 R4, [R26.64+0x500] ;  /* 0x000500041a04b981 */ /* 0x000368000c1e1500 */
[----:B------:R0:W5:Y:S04]  /*1370*/  LDG.E.EL.U16 R52, [R14.64] ;  /* 0x000000040e347981 */ /* 0x000168000c2e1500 */
[----:B------:R1:W5:Y:S01]  /*1380*/  @P0 LDG.E.U16 R2, [R26.64+0x300] ;  /* 0x000300041a020981 */ /* 0x000362000c1e1500 */
[----:B0-----:R-:W-:-:S04]  /*1390*/  IMAD.WIDE R14, R49, R19, c[0x0][0x170] ;  /* 0x00005c00310e7625 */ /* 0x001fc800078e0213 */
[----:B-1----:R-:W-:Y:S01]  /*13a0*/  IMAD.WIDE R26, R13, R23, c[0x0][0x160] ;  /* 0x000058000d1a7625 */ /* 0x002fe200078e0217 */
[----:B------:R4:W5:Y:S04]  /*13b0*/  LDG.E.EL.U16 R49, [R14.64] ;  /* 0x000000040e317981 */ /* 0x000968000c2e1500 */
[----:B------:R2:W5:Y:S01]  /*13c0*/  LDG.E.U16 R13, [R26.64] ;  /* 0x000000041a0d7981 */ /* 0x000562000c1e1500 */
[----:B------:R-:W-:Y:S02]  /*13d0*/  LOP3.LUT R7, R7, 0xfff80000, RZ, 0xc0, !PT ;  /* 0xfff8000007077812 */ /* 0x000fe400078ec0ff */
[----:B--2---:R-:W-:Y:S02]  /*13e0*/  SEL R26, R48, RZ, !P5 ;  /* 0x000000ff301a7207 */ /* 0x004fe40006800000 */
[----:B------:R-:W-:-:S03]  /*13f0*/  SEL R48, R41, RZ, !P2 ;  /* 0x000000ff29307207 */ /* 0x000fc60005000000 */
[----:B------:R-:W-:Y:S01]  /*1400*/  IMAD.U32 R41, R26, 0x10000, RZ ;  /* 0x000100001a297824 */ /* 0x000fe200078e00ff */
[----:B---3--:R-:W-:-:S05]  /*1410*/  SEL R26, R11, RZ, P1 ;  /* 0x000000ff0b1a7207 */ /* 0x008fca0000800000 */
[----:B------:R-:W-:Y:S01]  /*1420*/  IMAD.U32 R26, R26, 0x10000, RZ ;  /* 0x000100001a1a7824 */ /* 0x000fe200078e00ff */
[----:B----4-:R-:W-:Y:S02]  /*1430*/  SEL R15, R31, RZ, !P2 ;  /* 0x000000ff1f0f7207 */ /* 0x010fe40005000000 */
[----:B-----5:R-:W-:Y:S01]  /*1440*/  SEL R27, R22, RZ, P4 ;  /* 0x000000ff161b7207 */ /* 0x020fe20002000000 */
[----:B------:R-:W-:-:S04]  /*1450*/  IMAD.U32 R22, R48, 0x10000, RZ ;  /* 0x0001000030167824 */ /* 0x000fc800078e00ff */
[----:B------:R-:W-:Y:S01]  /*1460*/  FADD R22, RZ, -R22 ;  /* 0x80000016ff167221 */ /* 0x000fe20000000000 */
[----:B------:R-:W-:Y:S01]  /*1470*/  @P2 FSEL R22, R26, RZ, P1 ;  /* 0x000000ff1a162208 */ /* 0x000fe20000800000 */
[----:B------:R-:W-:Y:S01]  /*1480*/  IMAD.U32 R15, R15, 0x10000, RZ ;  /* 0x000100000f0f7824 */ /* 0x000fe200078e00ff */
[----:B------:R-:W-:Y:S02]  /*1490*/  SEL R21, R21, RZ, !P3 ;  /* 0x000000ff15157207 */ /* 0x000fe40005800000 */
[----:B------:R-:W-:Y:S02]  /*14a0*/  SEL R26, R39, RZ, P1 ;  /* 0x000000ff271a7207 */ /* 0x000fe40000800000 */
[----:B------:R-:W-:-:S03]  /*14b0*/  SEL R14, R10, RZ, P0 ;  /* 0x000000ff0a0e7207 */ /* 0x000fc60000000000 */
[----:B------:R-:W-:Y:S01]  /*14c0*/  IMAD.U32 R26, R26, 0x10000, RZ ;  /* 0x000100001a1a7824 */ /* 0x000fe200078e00ff */
[----:B------:R-:W-:Y:S01]  /*14d0*/  FADD R10, RZ, -R15 ;  /* 0x8000000fff0a7221 */ /* 0x000fe20000000000 */
[----:B------:R-:W-:-:S03]  /*14e0*/  IMAD.U32 R48, R27, 0x10000, RZ ;  /* 0x000100001b307824 */ /* 0x000fc600078e00ff */
[----:B------:R-:W-:Y:S01]  /*14f0*/  @P2 FSEL R10, R26, RZ, P1 ;  /* 0x000000ff1a0a2208 */ /* 0x000fe20000800000 */
[----:B------:R-:W-:-:S04]  /*1500*/  IMAD.WIDE R26, R30, R23, c[0x0][0x168] ;  /* 0x00005a001e1a7625 */ /* 0x000fc800078e0217 */
[----:B------:R-:W-:Y:S01]  /*1510*/  IMAD.WIDE R30, R30, R19, c[0x0][0x170] ;  /* 0x00005c001e1e7625 */ /* 0x000fe200078e0213 */
[----:B------:R-:W-:-:S03]  /*1520*/  FADD R11, RZ, -R41 ;  /* 0x80000029ff0b7221 */ /* 0x000fc60000000000 */
[----:B------:R-:W-:Y:S02]  /*1530*/  IMAD.U32 R21, R21, 0x10000, RZ ;  /* 0x0001000015157824 */ /* 0x000fe400078e00ff */
[----:B------:R-:W-:Y:S01]  /*1540*/  IMAD.U32 R14, R14, 0x10000, RZ ;  /* 0x000100000e0e7824 */ /* 0x000fe200078e00ff */
[----:B------:R-:W-:Y:S01]  /*1550*/  @P5 FSEL R11, R48, RZ, P4 ;  /* 0x000000ff300b5208 */ /* 0x000fe20002000000 */
[----:B------:R-:W-:Y:S01]  /*1560*/  FADD R21, RZ, -R21 ;  /* 0x80000015ff157221 */ /* 0x000fe20000000000 */
[----:B------:R0:W2:Y:S02]  /*1570*/  LDG.E.EL.U16 R15, [R30.64] ;  /* 0x000000041e0f7981 */ /* 0x0000a4000c2e1500 */
[----:B------:R-:W-:Y:S02]  /*1580*/  @P3 FSEL R21, R14, RZ, P0 ;  /* 0x000000ff0e153208 */ /* 0x000fe40000000000 */
[----:B------:R1:W3:Y:S01]  /*1590*/  LDG.E.EL.U16 R14, [R26.64] ;  /* 0x000000041a0e7981 */ /* 0x0002e2000c2e1500 */
[----:B------:R-:W-:-:S02]  /*15a0*/  IMAD.U32 R52, R52, 0x10000, RZ ;  /* 0x0001000034347824 */ /* 0x000fc400078e00ff */
[----:B0-----:R-:W-:-:S04]  /*15b0*/  IMAD.WIDE R30, R0, R23, c[0x0][0x168] ;  /* 0x00005a00001e7625 */ /* 0x001fc800078e0217 */
[----:B------:R-:W-:Y:S02]  /*15c0*/  IMAD.U32 R48, R49, 0x10000, RZ ;  /* 0x0001000031307824 */ /* 0x000fe400078e00ff */
[----:B-1----:R-:W-:Y:S02]  /*15d0*/  IMAD.WIDE R26, R42, R23, c[0x0][0x168] ;  /* 0x00005a002a1a7625 */ /* 0x002fe400078e0217 */
[----:B------:R-:W-:Y:S02]  /*15e0*/  FMUL R39, R3, R48 ;  /* 0x0000003003277220 */ /* 0x000fe40000400000 */
[----:B------:R-:W-:Y:S01]  /*15f0*/  IMAD.U32 R13, R13, 0x10000, RZ ;  /* 0x000100000d0d7824 */ /* 0x000fe200078e00ff */
[----:B------:R0:W4:Y:S01]  /*1600*/  LDG.E.EL.U16 R3, [R30.64] ;  /* 0x000000041e037981 */ /* 0x000122000c2e1500 */
[----:B------:R-:W-:Y:S01]  /*1610*/  FMUL R53, R48, R53 ;  /* 0x0000003530357220 */ /* 0x000fe20000400000 */
[----:B------:R-:W-:Y:S01]  /*1620*/  IMAD.WIDE R48, R0, R19, c[0x0][0x170] ;  /* 0x00005c0000307625 */ /* 0x000fe200078e0213 */
[----:B------:R-:W-:-:S03]  /*1630*/  FFMA R0, R13, R52, R39 ;  /* 0x000000340d007223 */ /* 0x000fc60000000027 */
[----:B------:R-:W-:Y:S02]  /*1640*/  IMAD.IADD R39, R8, 0x1, -R7 ;  /* 0x0000000108277824 */ /* 0x000fe400078e0a07 */
[----:B------:R1:W5:Y:S01]  /*1650*/  LDG.E.EL.U16 R48, [R48.64] ;  /* 0x0000000430307981 */ /* 0x000362000c2e1500 */
[----:B0-----:R-:W-:-:S03]  /*1660*/  IMAD.WIDE R30, R42, R19, c[0x0][0x170] ;  /* 0x00005c002a1e7625 */ /* 0x001fc600078e0213 */
[----:B------:R0:W5:Y:S04]  /*1670*/  LDG.E.EL.U16 R42, [R26.64] ;  /* 0x000000041a2a7981 */ /* 0x000168000c2e1500 */
[----:B------:R1:W5:Y:S01]  /*1680*/  LDG.E.EL.U16 R13, [R30.64] ;  /* 0x000000041e0d7981 */ /* 0x000362000c2e1500 */
[----:B0-----:R-:W-:-:S04]  /*1690*/  IMAD.WIDE R26, R35, R23, c[0x0][0x168] ;  /* 0x00005a00231a7625 */ /* 0x001fc800078e0217 */
[----:B-1----:R-:W-:Y:S01]  /*16a0*/  IMAD.WIDE R30, R35, R19, c[0x0][0x170] ;  /* 0x00005c00231e7625 */ /* 0x002fe200078e0213 */
[----:B------:R0:W5:Y:S03]  /*16b0*/  LDG.E.EL.U16 R7, [R26.64] ;  /* 0x000000041a077981 */ /* 0x000166000c2e1500 */
[-C--:B0-----:R-:W-:Y:S02]  /*16c0*/  IMAD.WIDE R26, R39, R23.reuse, c[0x0][0x168] ;  /* 0x00005a00271a7625 */ /* 0x081fe400078e0217 */
[----:B------:R0:W5:Y:S04]  /*16d0*/  LDG.E.EL.U16 R39, [R30.64] ;  /* 0x000000041e277981 */ /* 0x000168000c2e1500 */
[----:B------:R1:W5:Y:S01]  /*16e0*/  LDG.E.EL.U16 R35, [R26.64] ;  /* 0x000000041a237981 */ /* 0x000362000c2e1500 */
[----:B0-----:R-:W-:Y:S01]  /*16f0*/  IMAD.WIDE R30, R29, R23, c[0x0][0x160] ;  /* 0x000058001d1e7625 */ /* 0x001fe200078e0217 */
[----:B------:R-:W-:-:S03]  /*1700*/  SHF.R.S32.HI R29, RZ, 0x1f, R8 ;  /* 0x0000001fff1d7819 */ /* 0x000fc60000011408 */
[-C--:B-1----:R-:W-:Y:S01]  /*1710*/  IMAD.WIDE R26, R25, R23.reuse, c[0x0][0x160] ;  /* 0x00005800191a7625 */ /* 0x082fe200078e0217 */
[----:B------:R-:W-:Y:S01]  /*1720*/  LEA.HI R29, R29, R8, RZ, 0x13 ;  /* 0x000000081d1d7211 */ /* 0x000fe200078f98ff */
[----:B------:R0:W5:Y:S04]  /*1730*/  LDG.E.U16 R25, [R30.64] ;  /* 0x000000041e197981 */ /* 0x000168000c1e1500 */
[----:B------:R1:W5:Y:S01]  /*1740*/  LDG.E.U16 R49, [R26.64] ;  /* 0x000000041a317981 */ /* 0x000362000c1e1500 */
[----:B------:R-:W-:Y:S01]  /*1750*/  LOP3.LUT R29, R29, 0xfff80000, RZ, 0xc0, !PT ;  /* 0xfff800001d1d7812 */ /* 0x000fe200078ec0ff */
[----:B0-----:R-:W-:-:S04]  /*1760*/  IMAD.WIDE R30, R17, R23, c[0x0][0x160] ;  /* 0x00005800111e7625 */ /* 0x001fc800078e0217 */
[-C--:B-1----:R-:W-:Y:S02]  /*1770*/  IMAD.WIDE R26, R12, R23.reuse, c[0x0][0x160] ;  /* 0x000058000c1a7625 */ /* 0x082fe400078e0217 */
[----:B------:R0:W5:Y:S04]  /*1780*/  LDG.E.U16 R12, [R30.64] ;  /* 0x000000041e0c7981 */ /* 0x000168000c1e1500 */
[----:B------:R1:W5:Y:S01]  /*1790*/  LDG.E.U16 R41, [R26.64] ;  /* 0x000000041a297981 */ /* 0x000362000c1e1500 */
[----:B0-----:R-:W-:-:S04]  /*17a0*/  IMAD.WIDE R30, R36, R23, c[0x0][0x160] ;  /* 0x00005800241e7625 */ /* 0x001fc800078e0217 */
[----:B-1----:R-:W-:Y:S01]  /*17b0*/  IMAD.IADD R26, R8, 0x1, -R29 ;  /* 0x00000001081a7824 */ /* 0x002fe200078e0a1d */
[----:B------:R0:W5:Y:S01]  /*17c0*/  LDG.E.U16 R36, [R30.64] ;  /* 0x000000041e247981 */ /* 0x000162000c1e1500 */
[----:B------:R-:W-:-:S04]  /*17d0*/  IMAD.WIDE R28, R28, R23, c[0x0][0x160] ;  /* 0x000058001c1c7625 */ /* 0x000fc800078e0217 */
[----:B------:R-:W-:Y:S01]  /*17e0*/  IMAD.WIDE R26, R26, R19, c[0x0][0x170] ;  /* 0x00005c001a1a7625 */ /* 0x000fe200078e0213 */
[----:B------:R1:W5:Y:S03]  /*17f0*/  LDG.E.U16 R17, [R28.64] ;  /* 0x000000041c117981 */ /* 0x000366000c1e1500 */
[-C--:B0-----:R-:W-:Y:S02]  /*1800*/  IMAD.WIDE R30, R32, R23.reuse, c[0x0][0x168] ;  /* 0x00005a00201e7625 */ /* 0x081fe400078e0217 */
[----:B------:R0:W5:Y:S02]  /*1810*/  LDG.E.EL.U16 R26, [R26.64] ;  /* 0x000000041a1a7981 */ /* 0x000164000c2e1500 */
[----:B-1----:R-:W-:-:S04]  /*1820*/  IMAD.WIDE R28, R33, R23, c[0x0][0x160] ;  /* 0x00005800211c7625 */ /* 0x002fc800078e0217 */
[----:B------:R-:W-:Y:S01]  /*1830*/  IMAD.WIDE R32, R32, R19, c[0x0][0x170] ;  /* 0x00005c0020207625 */ /* 0x000fe200078e0213 */
[----:B0-----:R0:W5:Y:S04]  /*1840*/  LDG.E.EL.U16 R27, [R30.64] ;  /* 0x000000041e1b7981 */ /* 0x001168000c2e1500 */
[----:B------:R-:W5:Y:S04]  /*1850*/  LDG.E.U16 R28, [R28.64] ;  /* 0x000000041c1c7981 */ /* 0x000f68000c1e1500 */
[----:B------:R-:W5:Y:S01]  /*1860*/  LDG.E.EL.U16 R32, [R32.64] ;  /* 0x0000000420207981 */ /* 0x000f62000c2e1500 */
[----:B0-----:R-:W-:-:S04]  /*1870*/  IMAD.WIDE R30, R18, R23, c[0x0][0x168] ;  /* 0x00005a00121e7625 */ /* 0x001fc800078e0217 */
[----:B------:R-:W-:Y:S01]  /*1880*/  IMAD.WIDE R18, R18, R19, c[0x0][0x170] ;  /* 0x00005c0012127625 */ /* 0x000fe200078e0213 */
[----:B------:R-:W5:Y:S05]  /*1890*/  LDG.E.EL.U16 R23, [R30.64] ;  /* 0x000000041e177981 */ /* 0x000f6a000c2e1500 */
[----:B------:R0:W5:Y:S01]  /*18a0*/  LDG.E.EL.U16 R18, [R18.64] ;  /* 0x0000000412127981 */ /* 0x000162000c2e1500 */
[----:B------:R-:W-:Y:S01]  /*18b0*/  IMAD.U32 R16, R16, 0x10000, RZ ;  /* 0x0001000010107824 */ /* 0x000fe200078e00ff */
[----:B------:R-:W-:-:S03]  /*18c0*/  SEL R4, R4, RZ, !P3 ;  /* 0x000000ff04047207 */ /* 0x000fc60005800000 */
[----:B------:R-:W-:Y:S01]  /*18d0*/  FFMA R53, R52, R16, R53 ;  /* 0x0000001034357223 */ /* 0x000fe20000000035 */
[----:B------:R-:W-:Y:S01]  /*18e0*/  SEL R16, R2, RZ, P0 ;  /* 0x000000ff02107207 */ /* 0x000fe20000000000 */
[----:B------:R-:W-:-:S04]  /*18f0*/  IMAD.U32 R4, R4, 0x10000, RZ ;  /* 0x0001000004047824 */ /* 0x000fc800078e00ff */
[----:B------:R-:W-:Y:S01]  /*1900*/  IMAD.U32 R16, R16, 0x10000, RZ ;  /* 0x0001000010107824 */ /* 0x000fe200078e00ff */
[----:B------:R-:W-:-:S04]  /*1910*/  FADD R2, RZ, -R4 ;  /* 0x80000004ff027221 */ /* 0x000fc80000000000 */
[----:B------:R-:W-:Y:S01]  /*1920*/  @P3 FSEL R2, R16, RZ, P0 ;  /* 0x000000ff10023208 */ /* 0x000fe20000000000 */
[----:B------:R-:W-:Y:S02]  /*1930*/  IMAD.U32 R16, R47, 0x10000, RZ ;  /* 0x000100002f107824 */ /* 0x000fe400078e00ff */
[----:B------:R-:W-:Y:S02]  /*1940*/  IMAD.U32 R24, R24, 0x10000, RZ ;  /* 0x0001000018187824 */ /* 0x000fe400078e00ff */
[----:B------:R-:W-:Y:S02]  /*1950*/  IMAD.U32 R34, R34, 0x10000, RZ ;  /* 0x0001000022227824 */ /* 0x000fe400078e00ff */
[----:B------:R-:W-:Y:S02]  /*1960*/  IMAD.U32 R9, R9, 0x10000, RZ ;  /* 0x0001000009097824 */ /* 0x000fe400078e00ff */
[----:B------:R-:W-:Y:S02]  /*1970*/  IMAD.U32 R20, R20, 0x10000, RZ ;  /* 0x0001000014147824 */ /* 0x000fe400078e00ff */
[----:B--2---:R-:W-:-:S04]  /*1980*/  IMAD.U32 R15, R15, 0x10000, RZ ;  /* 0x000100000f0f7824 */ /* 0x004fc800078e00ff */
[----:B------:R-:W-:Y:S01]  /*1990*/  FMUL R51, R15, R51 ;  /* 0x000000330f337220 */ /* 0x000fe20000400000 */
[----:B0-----:R-:W-:Y:S01]  /*19a0*/  FMUL R19, R50, R15 ;  /* 0x0000000f32137220 */ /* 0x001fe20000400000 */
[----:B---3--:R-:W-:Y:S02]  /*19b0*/  IMAD.U32 R14, R14, 0x10000, RZ ;  /* 0x000100000e0e7824 */ /* 0x008fe400078e00ff */
[----:B----4-:R-:W-:Y:S02]  /*19c0*/  IMAD.U32 R15, R3, 0x10000, RZ ;  /* 0x00010000030f7824 */ /* 0x010fe400078e00ff */
[----:B------:R-:W-:Y:S02]  /*19d0*/  IMAD.U32 R3, R43, 0x10000, RZ ;  /* 0x000100002b037824 */ /* 0x000fe400078e00ff */
[----:B-----5:R-:W-:Y:S02]  /*19e0*/  IMAD.U32 R48, R48, 0x10000, RZ ;  /* 0x0001000030307824 */ /* 0x020fe400078e00ff */
[----:B------:R-:W-:-:S02]  /*19f0*/  FFMA R3, R14, R3, R51 ;  /* 0x000000030e037223 */ /* 0x000fc40000000033 */
[----:B------:R-:W-:Y:S01]  /*1a00*/  FMUL R46, R48, R46 ;  /* 0x0000002e302e7220 */ /* 0x000fe20000400000 */
[----:B------:R-:W-:Y:S01]  /*1a10*/  FMUL R45, R45, R48 ;  /* 0x000000302d2d7220 */ /* 0x000fe20000400000 */
[----:B------:R-:W-:Y:S02]  /*1a20*/  IMAD.U32 R13, R13, 0x10000, RZ ;  /* 0x000100000d0d7824 */ /* 0x000fe400078e00ff */
[----:B------:R-:W-:Y:S02]  /*1a30*/  IMAD.U32 R42, R42, 0x10000, RZ ;  /* 0x000100002a2a7824 */ /* 0x000fe400078e00ff */
[----:B------:R-:W-:Y:S01]  /*1a40*/  FMUL R44, R44, R13 ;  /* 0x0000000d2c2c7220 */ /* 0x000fe20000400000 */
[----:B------:R-:W-:Y:S02]  /*1a50*/  IMAD.U32 R7, R7, 0x10000, RZ ;  /* 0x0001000007077824 */ /* 0x000fe400078e00ff */
[----:B------:R-:W-:Y:S02]  /*1a60*/  IMAD.U32 R39, R39, 0x10000, RZ ;  /* 0x0001000027277824 */ /* 0x000fe400078e00ff */
[----:B------:R-:W-:-:S02]  /*1a70*/  IMAD.U32 R35, R35, 0x10000, RZ ;  /* 0x0001000023237824 */ /* 0x000fc400078e00ff */
[----:B------:R-:W-:-:S04]  /*1a80*/  IMAD.U32 R4, R49, 0x10000, RZ ;  /* 0x0001000031047824 */ /* 0x000fc800078e00ff */
[----:B------:R-:W-:Y:S01]  /*1a90*/  FFMA R4, R4, R14, R19 ;  /* 0x0000000e04047223 */ /* 0x000fe20000000013 */
[----:B------:R-:W-:Y:S01]  /*1aa0*/  FFMA R14, R15, R16, R46 ;  /* 0x000000100f0e7223 */ /* 0x000fe2000000002e */
[----:B------:R-:W-:Y:S01]  /*1ab0*/  FMUL R16, R39, R11 ;  /* 0x0000000b27107220 */ /* 0x000fe20000400000 */
[----:B------:R-:W-:Y:S01]  /*1ac0*/  FMUL R39, R38, R39 ;  /* 0x0000002726277220 */ /* 0x000fe20000400000 */
[----:B------:R-:W-:Y:S02]  /*1ad0*/  FMUL R19, R13, R5 ;  /* 0x000000050d137220 */ /* 0x000fe40000400000 */
[----:B------:R-:W-:Y:S01]  /*1ae0*/  FFMA R24, R7, R24, R16 ;  /* 0x0000001807187223 */ /* 0x000fe20000000010 */
[----:B------:R-:W-:Y:S02]  /*1af0*/  IMAD.U32 R12, R12, 0x10000, RZ ;  /* 0x000100000c0c7824 */ /* 0x000fe400078e00ff */
[----:B------:R-:W-:Y:S02]  /*1b00*/  IMAD.U32 R5, R40, 0x10000, RZ ;  /* 0x0001000028057824 */ /* 0x000fe400078e00ff */
[----:B------:R-:W-:Y:S01]  /*1b10*/  IMAD.U32 R41, R41, 0x10000, RZ ;  /* 0x0001000029297824 */ /* 0x000fe200078e00ff */
[----:B------:R-:W-:Y:S01]  /*1b20*/  FFMA R15, R12, R15, R45 ;  /* 0x0000000f0c0f7223 */ /* 0x000fe2000000002d */
[----:B------:R-:W-:Y:S01]  /*1b30*/  FFMA R5, R42, R5, R19 ;  /* 0x000000052a057223 */ /* 0x000fe20000000013 */
[----:B------:R-:W-:-:S02]  /*1b40*/  IMAD.U32 R36, R36, 0x10000, RZ ;  /* 0x0001000024247824 */ /* 0x000fc400078e00ff */
[----:B------:R-:W-:-:S04]  /*1b50*/  IMAD.U32 R26, R26, 0x10000, RZ ;  /* 0x000100001a1a7824 */ /* 0x000fc800078e00ff */
[----:B------:R-:W-:Y:S01]  /*1b60*/  FMUL R6, R26, R6 ;  /* 0x000000061a067220 */ /* 0x000fe20000400000 */
[----:B------:R-:W-:Y:S01]  /*1b70*/  FFMA R39, R36, R7, R39 ;  /* 0x0000000724277223 */ /* 0x000fe20000000027 */
[----:B------:R-:W-:Y:S02]  /*1b80*/  FMUL R37, R37, R26 ;  /* 0x0000001a25257220 */ /* 0x000fe40000400000 */
[----:B------:R-:W-:Y:S01]  /*1b90*/  FFMA R16, R35, R34, R6 ;  /* 0x0000002223107223 */ /* 0x000fe20000000006 */
[----:B------:R-:W-:Y:S02]  /*1ba0*/  IMAD.U32 R26, R25, 0x10000, RZ ;  /* 0x00010000191a7824 */ /* 0x000fe400078e00ff */
[----:B------:R-:W-:Y:S02]  /*1bb0*/  IMAD.U32 R6, R27, 0x10000, RZ ;  /* 0x000100001b067824 */ /* 0x000fe400078e00ff */
[----:B------:R-:W-:Y:S02]  /*1bc0*/  IMAD.U32 R17, R17, 0x10000, RZ ;  /* 0x0001000011117824 */ /* 0x000fe400078e00ff */
[----:B------:R-:W-:-:S02]  /*1bd0*/  IMAD.U32 R11, R32, 0x10000, RZ ;  /* 0x00010000200b7824 */ /* 0x000fc400078e00ff */
[----:B------:R-:W-:Y:S02]  /*1be0*/  IMAD.U32 R28, R28, 0x10000, RZ ;  /* 0x000100001c1c7824 */ /* 0x000fe400078e00ff */
[----:B------:R-:W-:Y:S01]  /*1bf0*/  FMUL R7, R11, R10 ;  /* 0x0000000a0b077220 */ /* 0x000fe20000400000 */
[----:B------:R-:W-:Y:S01]  /*1c00*/  FMUL R22, R22, R11 ;  /* 0x0000000b16167220 */ /* 0x000fe20000400000 */
[----:B------:R-:W-:Y:S02]  /*1c10*/  IMAD.U32 R23, R23, 0x10000, RZ ;  /* 0x0001000017177824 */ /* 0x000fe400078e00ff */
[----:B------:R-:W-:Y:S01]  /*1c20*/  IMAD.U32 R18, R18, 0x10000, RZ ;  /* 0x0001000012127824 */ /* 0x000fe200078e00ff */
[----:B------:R-:W-:-:S03]  /*1c30*/  FFMA R12, R41, R42, R44 ;  /* 0x0000002a290c7223 */ /* 0x000fc6000000002c */
[----:B------:R-:W-:Y:S01]  /*1c40*/  FMUL R2, R18, R2 ;  /* 0x0000000212027220 */ /* 0x000fe20000400000 */
[----:B------:R-:W-:Y:S01]  /*1c50*/  FMUL R21, R21, R18 ;  /* 0x0000001215157220 */ /* 0x000fe20000400000 */
[----:B------:R-:W-:Y:S01]  /*1c60*/  FFMA R7, R6, R9, R7 ;  /* 0x0000000906077223 */ /* 0x000fe20000000007 */
[----:B------:R-:W-:Y:S01]  /*1c70*/  FFMA R37, R26, R35, R37 ;  /* 0x000000231a257223 */ /* 0x000fe20000000025 */
[----:B------:R-:W-:Y:S01]  /*1c80*/  FFMA R2, R23, R20, R2 ;  /* 0x0000001417027223 */ /* 0x000fe20000000002 */
[----:B------:R-:W-:Y:S01]  /*1c90*/  FFMA R19, R17, R6, R22 ;  /* 0x0000000611137223 */ /* 0x000fe20000000016 */
[----:B------:R-:W-:Y:S01]  /*1ca0*/  FFMA R28, R28, R23, R21 ;  /* 0x000000171c1c7223 */ /* 0x000fe20000000015 */
[----:B------:R-:W-:Y:S01]  /*1cb0*/  IMAD.MOV.U32 R9, RZ, RZ, 0x2 ;  /* 0x00000002ff097424 */ /* 0x000fe200078e00ff */
[----:B------:R-:W-:Y:S02]  /*1cc0*/  F2FP.BF16.F32.PACK_AB R17, R15, R4 ;  /* 0x000000040f11723e */ /* 0x000fe400000010ff */
[----:B------:R-:W-:-:S02]  /*1cd0*/  F2FP.BF16.F32.PACK_AB R18, R39, R12 ;  /* 0x0000000c2712723e */ /* 0x000fc400000010ff */
[----:B------:R-:W-:Y:S02]  /*1ce0*/  F2FP.BF16.F32.PACK_AB R13, R14, R3 ;  /* 0x000000030e0d723e */ /* 0x000fe400000010ff */
[----:B------:R-:W-:Y:S02]  /*1cf0*/  F2FP.BF16.F32.PACK_AB R12, R53, R16 ;  /* 0x00000010350c723e */ /* 0x000fe400000010ff */
[----:B------:R-:W-:Y:S01]  /*1d00*/  F2FP.BF16.F32.PACK_AB R15, R2, R7 ;  /* 0x00000007020f723e */ /* 0x000fe200000010ff */
[----:B------:R-:W-:Y:S01]  /*1d10*/  IMAD.WIDE R2, R8, R9, c[0x0][0x178] ;  /* 0x00005e0008027625 */ /* 0x000fe200078e0209 */
[----:B------:R-:W-:Y:S02]  /*1d20*/  F2FP.BF16.F32.PACK_AB R16, R0, R37 ;  /* 0x000000250010723e */ /* 0x000fe400000010ff */
[----:B------:R-:W-:Y:S01]  /*1d30*/  F2FP.BF16.F32.PACK_AB R19, R28, R19 ;  /* 0x000000131c13723e */ /* 0x000fe200000010ff */
[----:B------:R-:W-:Y:S01]  /*1d40*/  IMAD.WIDE R8, R8, R9, c[0x0][0x180] ;  /* 0x0000600008087625 */ /* 0x000fe200078e0209 */
[----:B------:R-:W-:-:S03]  /*1d50*/  F2FP.BF16.F32.PACK_AB R14, R24, R5 ;  /* 0x00000005180e723e */ /* 0x000fc600000010ff */
[----:B------:R-:W-:Y:S04]  /*1d60*/  STG.E.128 [R2.64], R16 ;  /* 0x0000001002007986 */ /* 0x000fe8000c101d04 */
[----:B------:R-:W-:Y:S01]  /*1d70*/  STG.E.128 [R8.64], R12 ;  /* 0x0000000c08007986 */ /* 0x000fe2000c101d04 */
[----:B------:R-:W-:Y:S05]  /*1d80*/  EXIT ;  /* 0x000000000000794d */ /* 0x000fea0003800000 */
.L_x_0:
[----:B------:R-:W-:-:S00]  /*1d90*/  BRA `(.L_x_0) ;  /* 0xfffffff000007947 */ /* 0x000fc0000383ffff */
[----:B------:R-:W-:-:S00]  /*1da0*/  NOP ;  /* 0x0000000000007918 */ /* 0x000fc00000000000 */
        /* <DEDUP_REMOVED lines=13> */
.L_x_1:
